	.target	sm_100a

	.elftype	@"ET_EXEC"


//--------------------- .note.nv.tkinfo           --------------------------
	.section	.note.nv.tkinfo,"",@"SHT_NOTE"
	.sectionflags	@"SHF_NOTE_NV_TKINFO"
	.tkinfo
        /*0018*/ 	.word	0x00000002
        /*0030*/ 	.string	""
        /*0030*/ 	.string	"ptxas"
        /*0030*/ 	.string	"Cuda compilation tools, release 13.0, V13.0.88"
        /*0030*/ 	.string	"Build cuda_13.0.r13.0/compiler.36424714_0"
        /*0030*/ 	.string	"-arch sm_100a -m 64 "



//--------------------- .note.nv.cuinfo           --------------------------
	.section	.note.nv.cuinfo,"",@"SHT_NOTE"
	.sectionflags	@"SHF_NOTE_NV_CUINFO"
        /*0018*/ 	.short	0x0002
        /*001a*/ 	.short	0x0064
        /*001c*/ 	.short	0x0082
	.zero		2


//--------------------- .nv.info                  --------------------------
	.section	.nv.info,"",@"SHT_CUDA_INFO"
	.align	4


	//----- nvinfo : EIATTR_REGCOUNT
	.align		4
        /*0000*/ 	.byte	0x04, 0x2f
        /*0002*/ 	.short	(.L_19 - .L_18)
	.align		4
.L_18:
        /*0004*/ 	.word	index@(_ZN7cutlass13device_kernelINS_4gemm6kernel13GemmUniversalIN4cute5tupleIJiiiiEEENS1_10collective13CollectiveMmaINS1_35MainloopSm100TmaUmmaWarpSpecializedILi4ELi2ELi4ENS5_IJNS4_1CILi4EEESB_NSA_ILi1EEEEEEEENS5_IJNSA_ILi128EEENSA_ILi256EEENSA_ILi64EEEEEEfNS5_IJlSC_lEEEfSJ_NS4_8TiledMMAINS4_8MMA_AtomIJNS4_23SM100_MMA_TF32_2x1SM_SSINS_10tfloat32_tESN_fLi128ELi256ELNS4_4UMMA5MajorE0ELSP_0ELNSO_7ScaleInE0ELSQ_0EEEEEENS4_6LayoutINS5_IJSC_SC_SC_EEENS5_IJNSA_ILi0EEESV_SV_EEEEENS5_IJNS4_10UnderscoreESY_SY_EEEEENS4_28SM100_TMA_2SM_LOAD_MULTICASTENS4_14ComposedLayoutINS4_7SwizzleILi3ELi4ELi3EEENS4_18smem_ptr_flag_bitsILi32EEENST_INS5_IJNSA_ILi8EEENSA_ILi32EEEEEENS5_IJS18_SC_EEEEEEEvNS4_8identityES11_S1C_vS1D_EENS_8epilogue10collective18CollectiveEpilogueINS1F_23Sm100TmaWarpSpecializedILi4ELi2ELi16ELb1ELb0EEEJNS5_IJSH_SG_SH_EEENS5_IJNST_ISH_SC_EENST_INS5_IJNSA_ILi16EEENSA_ILi2EEEEEENS5_IJSC_SF_EEEEEEEEfSJ_fSJ_NS1F_6fusion15FusionCallbacksIS1J_NS1S_17LinearCombinationIffffLNS_15FloatRoundStyleE2EEES1K_S1R_JEEENS4_5SM1004TMEM4LOAD26SM100_TMEM_LOAD_32dp32b16xENS4_13SM90_TMA_LOADENS12_INS13_ILi2ELi4ELi3EEES16_NST_INS5_IJS17_S1M_EEENS5_IJS1M_SC_EEEEEEENS4_39AutoVectorizingCopyWithAssumedAlignmentILi128EEENS4_14SM90_TMA_STOREES27_S29_S29_EEEvvEEEEvNT_6ParamsE)
        /*0008*/ 	.word	0x00000050


	//----- nvinfo : EIATTR_FRAME_SIZE
	.align		4
.L_19:
        /*000c*/ 	.byte	0x04, 0x11
        /*000e*/ 	.short	(.L_21 - .L_20)
	.align		4
.L_20:
        /*0010*/ 	.word	index@($__internal_2_$__cuda_sm10x_tcgen05_guardrail_trap_unallocated_columns_being_dealloced)
        /*0014*/ 	.word	0x00000000


	//----- nvinfo : EIATTR_FRAME_SIZE
	.align		4
.L_21:
        /*0018*/ 	.byte	0x04, 0x11
        /*001a*/ 	.short	(.L_23 - .L_22)
	.align		4
.L_22:
        /*001c*/ 	.word	index@($__internal_1_$__cuda_sm10x_tcgen05_guardrail_trap_phase_invalid_during_alloc)
        /*0020*/ 	.word	0x00000000


	//----- nvinfo : EIATTR_FRAME_SIZE
	.align		4
.L_23:
        /*0024*/ 	.byte	0x04, 0x11
        /*0026*/ 	.short	(.L_25 - .L_24)
	.align		4
.L_24:
        /*0028*/ 	.word	index@($__internal_0_$__cuda_sm10x_tcgen05_guardrail_trap_col_being_dealloced_not_returned_by_alloc)
        /*002c*/ 	.word	0x00000000


	//----- nvinfo : EIATTR_FRAME_SIZE
	.align		4
.L_25:
        /*0030*/ 	.byte	0x04, 0x11
        /*0032*/ 	.short	(.L_27 - .L_26)
	.align		4
.L_26:
        /*0034*/ 	.word	index@(_ZN7cutlass13device_kernelINS_4gemm6kernel13GemmUniversalIN4cute5tupleIJiiiiEEENS1_10collective13CollectiveMmaINS1_35MainloopSm100TmaUmmaWarpSpecializedILi4ELi2ELi4ENS5_IJNS4_1CILi4EEESB_NSA_ILi1EEEEEEEENS5_IJNSA_ILi128EEENSA_ILi256EEENSA_ILi64EEEEEEfNS5_IJlSC_lEEEfSJ_NS4_8TiledMMAINS4_8MMA_AtomIJNS4_23SM100_MMA_TF32_2x1SM_SSINS_10tfloat32_tESN_fLi128ELi256ELNS4_4UMMA5MajorE0ELSP_0ELNSO_7ScaleInE0ELSQ_0EEEEEENS4_6LayoutINS5_IJSC_SC_SC_EEENS5_IJNSA_ILi0EEESV_SV_EEEEENS5_IJNS4_10UnderscoreESY_SY_EEEEENS4_28SM100_TMA_2SM_LOAD_MULTICASTENS4_14ComposedLayoutINS4_7SwizzleILi3ELi4ELi3EEENS4_18smem_ptr_flag_bitsILi32EEENST_INS5_IJNSA_ILi8EEENSA_ILi32EEEEEENS5_IJS18_SC_EEEEEEEvNS4_8identityES11_S1C_vS1D_EENS_8epilogue10collective18CollectiveEpilogueINS1F_23Sm100TmaWarpSpecializedILi4ELi2ELi16ELb1ELb0EEEJNS5_IJSH_SG_SH_EEENS5_IJNST_ISH_SC_EENST_INS5_IJNSA_ILi16EEENSA_ILi2EEEEEENS5_IJSC_SF_EEEEEEEEfSJ_fSJ_NS1F_6fusion15FusionCallbacksIS1J_NS1S_17LinearCombinationIffffLNS_15FloatRoundStyleE2EEES1K_S1R_JEEENS4_5SM1004TMEM4LOAD26SM100_TMEM_LOAD_32dp32b16xENS4_13SM90_TMA_LOADENS12_INS13_ILi2ELi4ELi3EEES16_NST_INS5_IJS17_S1M_EEENS5_IJS1M_SC_EEEEEEENS4_39AutoVectorizingCopyWithAssumedAlignmentILi128EEENS4_14SM90_TMA_STOREES27_S29_S29_EEEvvEEEEvNT_6ParamsE)
        /*0038*/ 	.word	0x00000000


	//----- nvinfo : EIATTR_MIN_STACK_SIZE
	.align		4
.L_27:
        /*003c*/ 	.byte	0x04, 0x12
        /*003e*/ 	.short	(.L_29 - .L_28)
	.align		4
.L_28:
        /*0040*/ 	.word	index@(_ZN7cutlass13device_kernelINS_4gemm6kernel13GemmUniversalIN4cute5tupleIJiiiiEEENS1_10collective13CollectiveMmaINS1_35MainloopSm100TmaUmmaWarpSpecializedILi4ELi2ELi4ENS5_IJNS4_1CILi4EEESB_NSA_ILi1EEEEEEEENS5_IJNSA_ILi128EEENSA_ILi256EEENSA_ILi64EEEEEEfNS5_IJlSC_lEEEfSJ_NS4_8TiledMMAINS4_8MMA_AtomIJNS4_23SM100_MMA_TF32_2x1SM_SSINS_10tfloat32_tESN_fLi128ELi256ELNS4_4UMMA5MajorE0ELSP_0ELNSO_7ScaleInE0ELSQ_0EEEEEENS4_6LayoutINS5_IJSC_SC_SC_EEENS5_IJNSA_ILi0EEESV_SV_EEEEENS5_IJNS4_10UnderscoreESY_SY_EEEEENS4_28SM100_TMA_2SM_LOAD_MULTICASTENS4_14ComposedLayoutINS4_7SwizzleILi3ELi4ELi3EEENS4_18smem_ptr_flag_bitsILi32EEENST_INS5_IJNSA_ILi8EEENSA_ILi32EEEEEENS5_IJS18_SC_EEEEEEEvNS4_8identityES11_S1C_vS1D_EENS_8epilogue10collective18CollectiveEpilogueINS1F_23Sm100TmaWarpSpecializedILi4ELi2ELi16ELb1ELb0EEEJNS5_IJSH_SG_SH_EEENS5_IJNST_ISH_SC_EENST_INS5_IJNSA_ILi16EEENSA_ILi2EEEEEENS5_IJSC_SF_EEEEEEEEfSJ_fSJ_NS1F_6fusion15FusionCallbacksIS1J_NS1S_17LinearCombinationIffffLNS_15FloatRoundStyleE2EEES1K_S1R_JEEENS4_5SM1004TMEM4LOAD26SM100_TMEM_LOAD_32dp32b16xENS4_13SM90_TMA_LOADENS12_INS13_ILi2ELi4ELi3EEES16_NST_INS5_IJS17_S1M_EEENS5_IJS1M_SC_EEEEEEENS4_39AutoVectorizingCopyWithAssumedAlignmentILi128EEENS4_14SM90_TMA_STOREES27_S29_S29_EEEvvEEEEvNT_6ParamsE)
        /*0044*/ 	.word	0x00000000
.L_29:


//--------------------- .nv.compat                --------------------------
	.section	.nv.compat,"",@"SHT_CUDA_COMPAT_INFO"
	.align	4
        /*0000*/ 	.byte	0x02, 0x09, 0x01, 0x00, 0x02, 0x02, 0x02, 0x00, 0x02, 0x05, 0x05, 0x00, 0x03, 0x07, 0x01, 0x01
        /*0010*/ 	.byte	0x02, 0x03, 0x01, 0x00, 0x02, 0x06, 0x01, 0x00, 0x04, 0x0b, 0x08, 0x00, 0x09, 0x00, 0x00, 0x00
        /*0020*/ 	.byte	0x00, 0x00, 0x00, 0x00


//--------------------- .nv.info._ZN7cutlass13device_kernelINS_4gemm6kernel13GemmUniversalIN4cute5tupleIJiiiiEEENS1_10collective13CollectiveMmaINS1_35MainloopSm100TmaUmmaWarpSpecializedILi4ELi2ELi4ENS5_IJNS4_1CILi4EEESB_NSA_ILi1EEEEEEEENS5_IJNSA_ILi128EEENSA_ILi256EEENSA_ILi64EEEEEEfNS5_IJlSC_lEEEfSJ_NS4_8TiledMMAINS4_8MMA_AtomIJNS4_23SM100_MMA_TF32_2x1SM_SSINS_10tfloat32_tESN_fLi128ELi256ELNS4_4UMMA5MajorE0ELSP_0ELNSO_7ScaleInE0ELSQ_0EEEEEENS4_6LayoutINS5_IJSC_SC_SC_EEENS5_IJNSA_ILi0EEESV_SV_EEEEENS5_IJNS4_10UnderscoreESY_SY_EEEEENS4_28SM100_TMA_2SM_LOAD_MULTICASTENS4_14ComposedLayoutINS4_7SwizzleILi3ELi4ELi3EEENS4_18smem_ptr_flag_bitsILi32EEENST_INS5_IJNSA_ILi8EEENSA_ILi32EEEEEENS5_IJS18_SC_EEEEEEEvNS4_8identityES11_S1C_vS1D_EENS_8epilogue10collective18CollectiveEpilogueINS1F_23Sm100TmaWarpSpecializedILi4ELi2ELi16ELb1ELb0EEEJNS5_IJSH_SG_SH_EEENS5_IJNST_ISH_SC_EENST_INS5_IJNSA_ILi16EEENSA_ILi2EEEEEENS5_IJSC_SF_EEEEEEEEfSJ_fSJ_NS1F_6fusion15FusionCallbacksIS1J_NS1S_17LinearCombinationIffffLNS_15FloatRoundStyleE2EEES1K_S1R_JEEENS4_5SM1004TMEM4LOAD26SM100_TMEM_LOAD_32dp32b16xENS4_13SM90_TMA_LOADENS12_INS13_ILi2ELi4ELi3EEES16_NST_INS5_IJS17_S1M_EEENS5_IJS1M_SC_EEEEEEENS4_39AutoVectorizingCopyWithAssumedAlignmentILi128EEENS4_14SM90_TMA_STOREES27_S29_S29_EEEvvEEEEvNT_6ParamsE --------------------------
	.section	.nv.info._ZN7cutlass13device_kernelINS_4gemm6kernel13GemmUniversalIN4cute5tupleIJiiiiEEENS1_10collective13CollectiveMmaINS1_35MainloopSm100TmaUmmaWarpSpecializedILi4ELi2ELi4ENS5_IJNS4_1CILi4EEESB_NSA_ILi1EEEEEEEENS5_IJNSA_ILi128EEENSA_ILi256EEENSA_ILi64EEEEEEfNS5_IJlSC_lEEEfSJ_NS4_8TiledMMAINS4_8MMA_AtomIJNS4_23SM100_MMA_TF32_2x1SM_SSINS_10tfloat32_tESN_fLi128ELi256ELNS4_4UMMA5MajorE0ELSP_0ELNSO_7ScaleInE0ELSQ_0EEEEEENS4_6LayoutINS5_IJSC_SC_SC_EEENS5_IJNSA_ILi0EEESV_SV_EEEEENS5_IJNS4_10UnderscoreESY_SY_EEEEENS4_28SM100_TMA_2SM_LOAD_MULTICASTENS4_14ComposedLayoutINS4_7SwizzleILi3ELi4ELi3EEENS4_18smem_ptr_flag_bitsILi32EEENST_INS5_IJNSA_ILi8EEENSA_ILi32EEEEEENS5_IJS18_SC_EEEEEEEvNS4_8identityES11_S1C_vS1D_EENS_8epilogue10collective18CollectiveEpilogueINS1F_23Sm100TmaWarpSpecializedILi4ELi2ELi16ELb1ELb0EEEJNS5_IJSH_SG_SH_EEENS5_IJNST_ISH_SC_EENST_INS5_IJNSA_ILi16EEENSA_ILi2EEEEEENS5_IJSC_SF_EEEEEEEEfSJ_fSJ_NS1F_6fusion15FusionCallbacksIS1J_NS1S_17LinearCombinationIffffLNS_15FloatRoundStyleE2EEES1K_S1R_JEEENS4_5SM1004TMEM4LOAD26SM100_TMEM_LOAD_32dp32b16xENS4_13SM90_TMA_LOADENS12_INS13_ILi2ELi4ELi3EEES16_NST_INS5_IJS17_S1M_EEENS5_IJS1M_SC_EEEEEEENS4_39AutoVectorizingCopyWithAssumedAlignmentILi128EEENS4_14SM90_TMA_STOREES27_S29_S29_EEEvvEEEEvNT_6ParamsE,"",@"SHT_CUDA_INFO"
	.sectionflags	@""
	.align	4


	//----- nvinfo : EIATTR_CUDA_API_VERSION
	.align		4
        /*0000*/ 	.byte	0x04, 0x37
        /*0002*/ 	.short	(.L_31 - .L_30)
.L_30:
        /*0004*/ 	.word	0x00000082


	//----- nvinfo : EIATTR_KPARAM_INFO
	.align		4
.L_31:
        /*0008*/ 	.byte	0x04, 0x17
        /*000a*/ 	.short	(.L_33 - .L_32)
.L_32:
        /*000c*/ 	.word	0x00000000
        /*0010*/ 	.short	0x0000
        /*0012*/ 	.short	0x0000
        /*0014*/ 	.byte	0x00, 0xf0, 0x01, 0x20


	//----- nvinfo : EIATTR_AT_ENTRY_FRAGMENTS
	.align		4
.L_33:
        /*0018*/ 	.byte	0x04, 0x4f
        /*001a*/ 	.short	(.L_35 - .L_34)


	//   ....[0]....
.L_34:
        /*001c*/ 	.word	0x00000007


	//----- nvinfo : EIATTR_RESERVED_SMEM_USED
	.align		4
.L_35:
        /*0020*/ 	.byte	0x01, 0x41
	.zero		2


	//----- nvinfo : EIATTR_SPARSE_MMA_MASK
	.align		4
        /*0024*/ 	.byte	0x03, 0x50
        /*0026*/ 	.short	0x0000


	//----- nvinfo : EIATTR_TCGEN05_2CTA_USED
	.align		4
        /*0028*/ 	.byte	0x01, 0x52
	.zero		2


	//----- nvinfo : EIATTR_MAXREG_COUNT
	.align		4
        /*002c*/ 	.byte	0x03, 0x1b
        /*002e*/ 	.short	0x00ff


	//----- nvinfo : EIATTR_NUM_BARRIERS
	.align		4
        /*0030*/ 	.byte	0x02, 0x4c
        /*0032*/ 	.byte	0x07
	.zero		1


	//----- nvinfo : EIATTR_EXTERNS
	.align		4
        /*0034*/ 	.byte	0x04, 0x0f
        /*0036*/ 	.short	(.L_37 - .L_36)


	//   ....[0]....
	.align		4
.L_36:
        /*0038*/ 	.word	index@(__assertfail)


	//----- nvinfo : EIATTR_MERCURY_ISA_VERSION
	.align		4
.L_37:
        /*003c*/ 	.byte	0x03, 0x5f
        /*003e*/ 	.short	0x0101


	//----- nvinfo : EIATTR_INT_WARP_WIDE_INSTR_OFFSETS
	.align		4
        /*0040*/ 	.byte	0x04, 0x31
        /*0042*/ 	.short	(.L_39 - .L_38)


	//   ....[0]....
.L_38:
        /*0044*/ 	.word	0x00000d60


	//   ....[1]....
        /*0048*/ 	.word	0x00000e00


	//   ....[2]....
        /*004c*/ 	.word	0x000049d0


	//   ....[3]....
        /*0050*/ 	.word	0x00004a00


	//   ....[4]....
        /*0054*/ 	.word	0x00004a20


	//   ....[5]....
        /*0058*/ 	.word	0x00005550


	//   ....[6]....
        /*005c*/ 	.word	0x000055e0


	//   ....[7]....
        /*0060*/ 	.word	0x000056a0


	//   ....[8]....
        /*0064*/ 	.word	0x00005710


	//   ....[9]....
        /*0068*/ 	.word	0x000057c0


	//   ....[10]....
        /*006c*/ 	.word	0x00005880


	//   ....[11]....
        /*0070*/ 	.word	0x000058f0


	//   ....[12]....
        /*0074*/ 	.word	0x000059a0


	//   ....[13]....
        /*0078*/ 	.word	0x00005a50


	//   ....[14]....
        /*007c*/ 	.word	0x00005ac0


	//   ....[15]....
        /*0080*/ 	.word	0x00005b70


	//   ....[16]....
        /*0084*/ 	.word	0x00005c40


	//   ....[17]....
        /*0088*/ 	.word	0x00005cb0


	//   ....[18]....
        /*008c*/ 	.word	0x00005d70


	//   ....[19]....
        /*0090*/ 	.word	0x00005e20


	//   ....[20]....
        /*0094*/ 	.word	0x00005e90


	//   ....[21]....
        /*0098*/ 	.word	0x00005f50


	//   ....[22]....
        /*009c*/ 	.word	0x00006000


	//   ....[23]....
        /*00a0*/ 	.word	0x00006070


	//   ....[24]....
        /*00a4*/ 	.word	0x00006130


	//   ....[25]....
        /*00a8*/ 	.word	0x000061d0


	//   ....[26]....
        /*00ac*/ 	.word	0x00006260


	//   ....[27]....
        /*00b0*/ 	.word	0x00006330


	//   ....[28]....
        /*00b4*/ 	.word	0x00006430


	//----- nvinfo : EIATTR_COOP_GROUP_MASK_REGIDS
	.align		4
.L_39:
        /*00b8*/ 	.byte	0x04, 0x29
        /*00ba*/ 	.short	(.L_41 - .L_40)


	//   ....[0]....
.L_40:
        /*00bc*/ 	.word	0xffffffff


	//   ....[1]....
        /*00c0*/ 	.word	0xffffffff


	//   ....[2]....
        /*00c4*/ 	.word	0xffffffff


	//   ....[3]....
        /*00c8*/ 	.word	0xffffffff


	//   ....[4]....
        /*00cc*/ 	.word	0xffffffff


	//   ....[5]....
        /*00d0*/ 	.word	0xffffffff


	//   ....[6]....
        /*00d4*/ 	.word	0xffffffff


	//   ....[7]....
        /*00d8*/ 	.word	0xffffffff


	//   ....[8]....
        /*00dc*/ 	.word	0xffffffff


	//   ....[9]....
        /*00e0*/ 	.word	0xffffffff


	//   ....[10]....
        /*00e4*/ 	.word	0xffffffff


	//   ....[11]....
        /*00e8*/ 	.word	0xffffffff


	//   ....[12]....
        /*00ec*/ 	.word	0xffffffff


	//   ....[13]....
        /*00f0*/ 	.word	0xffffffff


	//----- nvinfo : EIATTR_COOP_GROUP_INSTR_OFFSETS
	.align		4
.L_41:
        /*00f4*/ 	.byte	0x04, 0x28
        /*00f6*/ 	.short	(.L_43 - .L_42)


	//   ....[0]....
.L_42:
        /*00f8*/ 	.word	0x000000b0


	//   ....[1]....
        /*00fc*/ 	.word	0x00000510


	//   ....[2]....
        /*0100*/ 	.word	0x000006d0


	//   ....[3]....
        /*0104*/ 	.word	0x00000860


	//   ....[4]....
        /*0108*/ 	.word	0x00000950


	//   ....[5]....
        /*010c*/ 	.word	0x00000ab0


	//   ....[6]....
        /*0110*/ 	.word	0x00000c40


	//   ....[7]....
        /*0114*/ 	.word	0x00000e80


	//   ....[8]....
        /*0118*/ 	.word	0x00002730


	//   ....[9]....
        /*011c*/ 	.word	0x000035f0


	//   ....[10]....
        /*0120*/ 	.word	0x00003ac0


	//   ....[11]....
        /*0124*/ 	.word	0x00003af0


	//   ....[12]....
        /*0128*/ 	.word	0x000048d0


	//   ....[13]....
        /*012c*/ 	.word	0x00004ae0


	//----- nvinfo : EIATTR_VRC_CTA_INIT_COUNT
	.align		4
.L_43:
        /*0130*/ 	.byte	0x02, 0x4a
        /*0132*/ 	.byte	0x80
	.zero		1


	//----- nvinfo : EIATTR_SYSCALL_OFFSETS
	.align		4
        /*0134*/ 	.byte	0x04, 0x46
        /*0136*/ 	.short	(.L_45 - .L_44)


	//   ....[0]....
.L_44:
        /*0138*/ 	.word	0x00007010


	//   ....[1]....
        /*013c*/ 	.word	0x00007100


	//   ....[2]....
        /*0140*/ 	.word	0x00007850


	//   ....[3]....
        /*0144*/ 	.word	0x00008010


	//   ....[4]....
        /*0148*/ 	.word	0x000087b0


	//   ....[5]....
        /*014c*/ 	.word	0x00008fa0


	//   ....[6]....
        /*0150*/ 	.word	0x00009790


	//   ....[7]....
        /*0154*/ 	.word	0x00009fa0


	//   ....[8]....
        /*0158*/ 	.word	0x0000a790


	//   ....[9]....
        /*015c*/ 	.word	0x0000af30


	//----- nvinfo : EIATTR_MBARRIER_INSTR_OFFSETS
	.align		4
.L_45:
        /*0160*/ 	.byte	0x04, 0x39
        /*0162*/ 	.short	(.L_47 - .L_46)


	//   ....[0]....
.L_46:
        /*0164*/ 	.word	0x00000640
        /*0168*/ 	.word	0x000000ff
        /*016c*/ 	.word	0x00000000
        /*0170*/ 	.short	0x0100
        /*0172*/ 	.byte	0x04
	.zero		1


	//   ....[1]....
        /*0174*/ 	.word	0x00000650
        /*0178*/ 	.word	0x000000ff
        /*017c*/ 	.word	0x00000020
        /*0180*/ 	.short	0x0100
        /*0182*/ 	.byte	0x04
	.zero		1


	//   ....[2]....
        /*0184*/ 	.word	0x00000660
        /*0188*/ 	.word	0x000000ff
        /*018c*/ 	.word	0x00000008
        /*0190*/ 	.short	0x0100
        /*0192*/ 	.byte	0x04
	.zero		1


	//   ....[3]....
        /*0194*/ 	.word	0x00000670
        /*0198*/ 	.word	0x000000ff
        /*019c*/ 	.word	0x00000028
        /*01a0*/ 	.short	0x0100
        /*01a2*/ 	.byte	0x04
	.zero		1


	//   ....[4]....
        /*01a4*/ 	.word	0x00000680
        /*01a8*/ 	.word	0x000000ff
        /*01ac*/ 	.word	0x00000010
        /*01b0*/ 	.short	0x0100
        /*01b2*/ 	.byte	0x04
	.zero		1


	//   ....[5]....
        /*01b4*/ 	.word	0x00000690
        /*01b8*/ 	.word	0x000000ff
        /*01bc*/ 	.word	0x00000030
        /*01c0*/ 	.short	0x0100
        /*01c2*/ 	.byte	0x04
	.zero		1


	//   ....[6]....
        /*01c4*/ 	.word	0x000006a0
        /*01c8*/ 	.word	0x000000ff
        /*01cc*/ 	.word	0x00000018
        /*01d0*/ 	.short	0x0100
        /*01d2*/ 	.byte	0x04
	.zero		1


	//   ....[7]....
        /*01d4*/ 	.word	0x000006b0
        /*01d8*/ 	.word	0x000000ff
        /*01dc*/ 	.word	0x00000038
        /*01e0*/ 	.short	0x0100
        /*01e2*/ 	.byte	0x04
	.zero		1


	//   ....[8]....
        /*01e4*/ 	.word	0x000007d0
        /*01e8*/ 	.word	0x000000ff
        /*01ec*/ 	.word	0x00000040
        /*01f0*/ 	.short	0x0100
        /*01f2*/ 	.byte	0x04
	.zero		1


	//   ....[9]....
        /*01f4*/ 	.word	0x000007e0
        /*01f8*/ 	.word	0x000000ff
        /*01fc*/ 	.word	0x00000060
        /*0200*/ 	.short	0x0100
        /*0202*/ 	.byte	0x04
	.zero		1


	//   ....[10]....
        /*0204*/ 	.word	0x000007f0
        /*0208*/ 	.word	0x000000ff
        /*020c*/ 	.word	0x00000048
        /*0210*/ 	.short	0x0100
        /*0212*/ 	.byte	0x04
	.zero		1


	//   ....[11]....
        /*0214*/ 	.word	0x00000800
        /*0218*/ 	.word	0x000000ff
        /*021c*/ 	.word	0x00000068
        /*0220*/ 	.short	0x0100
        /*0222*/ 	.byte	0x04
	.zero		1


	//   ....[12]....
        /*0224*/ 	.word	0x00000810
        /*0228*/ 	.word	0x000000ff
        /*022c*/ 	.word	0x00000050
        /*0230*/ 	.short	0x0100
        /*0232*/ 	.byte	0x04
	.zero		1


	//   ....[13]....
        /*0234*/ 	.word	0x00000820
        /*0238*/ 	.word	0x000000ff
        /*023c*/ 	.word	0x00000070
        /*0240*/ 	.short	0x0100
        /*0242*/ 	.byte	0x04
	.zero		1


	//   ....[14]....
        /*0244*/ 	.word	0x00000830
        /*0248*/ 	.word	0x000000ff
        /*024c*/ 	.word	0x00000058
        /*0250*/ 	.short	0x0100
        /*0252*/ 	.byte	0x04
	.zero		1


	//   ....[15]....
        /*0254*/ 	.word	0x00000840
        /*0258*/ 	.word	0x000000ff
        /*025c*/ 	.word	0x00000078
        /*0260*/ 	.short	0x0100
        /*0262*/ 	.byte	0x04
	.zero		1


	//   ....[16]....
        /*0264*/ 	.word	0x00000920
        /*0268*/ 	.word	0x000000ff
        /*026c*/ 	.word	0x00000080
        /*0270*/ 	.short	0x0100
        /*0272*/ 	.byte	0x06
	.zero		1


	//   ....[17]....
        /*0274*/ 	.word	0x00000930
        /*0278*/ 	.word	0x000000ff
        /*027c*/ 	.word	0x00000088
        /*0280*/ 	.short	0x0100
        /*0282*/ 	.byte	0x06
	.zero		1


	//   ....[18]....
        /*0284*/ 	.word	0x00000a60
        /*0288*/ 	.word	0x000000ff
        /*028c*/ 	.word	0x00000090
        /*0290*/ 	.short	0x0100
        /*0292*/ 	.byte	0x06
	.zero		1


	//   ....[19]....
        /*0294*/ 	.word	0x00000a70
        /*0298*/ 	.word	0x000000ff
        /*029c*/ 	.word	0x000000a0
        /*02a0*/ 	.short	0x0100
        /*02a2*/ 	.byte	0x06
	.zero		1


	//   ....[20]....
        /*02a4*/ 	.word	0x00000a80
        /*02a8*/ 	.word	0x000000ff
        /*02ac*/ 	.word	0x00000098
        /*02b0*/ 	.short	0x0100
        /*02b2*/ 	.byte	0x06
	.zero		1


	//   ....[21]....
        /*02b4*/ 	.word	0x00000a90
        /*02b8*/ 	.word	0x000000ff
        /*02bc*/ 	.word	0x000000a8
        /*02c0*/ 	.short	0x0100
        /*02c2*/ 	.byte	0x06
	.zero		1


	//   ....[22]....
        /*02c4*/ 	.word	0x00000bb0
        /*02c8*/ 	.word	0x000000ff
        /*02cc*/ 	.word	0x000000b0
        /*02d0*/ 	.short	0x0100
        /*02d2*/ 	.byte	0x04
	.zero		1


	//   ....[23]....
        /*02d4*/ 	.word	0x00000bc0
        /*02d8*/ 	.word	0x000000ff
        /*02dc*/ 	.word	0x000000d0
        /*02e0*/ 	.short	0x0100
        /*02e2*/ 	.byte	0x04
	.zero		1


	//   ....[24]....
        /*02e4*/ 	.word	0x00000bd0
        /*02e8*/ 	.word	0x000000ff
        /*02ec*/ 	.word	0x000000b8
        /*02f0*/ 	.short	0x0100
        /*02f2*/ 	.byte	0x04
	.zero		1


	//   ....[25]....
        /*02f4*/ 	.word	0x00000be0
        /*02f8*/ 	.word	0x000000ff
        /*02fc*/ 	.word	0x000000d8
        /*0300*/ 	.short	0x0100
        /*0302*/ 	.byte	0x04
	.zero		1


	//   ....[26]....
        /*0304*/ 	.word	0x00000bf0
        /*0308*/ 	.word	0x000000ff
        /*030c*/ 	.word	0x000000c0
        /*0310*/ 	.short	0x0100
        /*0312*/ 	.byte	0x04
	.zero		1


	//   ....[27]....
        /*0314*/ 	.word	0x00000c00
        /*0318*/ 	.word	0x000000ff
        /*031c*/ 	.word	0x000000e0
        /*0320*/ 	.short	0x0100
        /*0322*/ 	.byte	0x04
	.zero		1


	//   ....[28]....
        /*0324*/ 	.word	0x00000c10
        /*0328*/ 	.word	0x000000ff
        /*032c*/ 	.word	0x000000c8
        /*0330*/ 	.short	0x0100
        /*0332*/ 	.byte	0x04
	.zero		1


	//   ....[29]....
        /*0334*/ 	.word	0x00000c20
        /*0338*/ 	.word	0x000000ff
        /*033c*/ 	.word	0x000000e8
        /*0340*/ 	.short	0x0100
        /*0342*/ 	.byte	0x04
	.zero		1


	//   ....[30]....
        /*0344*/ 	.word	0x00000d10
        /*0348*/ 	.word	0x000000ff
        /*034c*/ 	.word	0x000000f0
        /*0350*/ 	.short	0x0100
        /*0352*/ 	.byte	0x04
	.zero		1


	//   ....[31]....
        /*0354*/ 	.word	0x00000d20
        /*0358*/ 	.word	0x000000ff
        /*035c*/ 	.word	0x00000100
        /*0360*/ 	.short	0x0100
        /*0362*/ 	.byte	0x04
	.zero		1


	//   ....[32]....
        /*0364*/ 	.word	0x00000d30
        /*0368*/ 	.word	0x000000ff
        /*036c*/ 	.word	0x000000f8
        /*0370*/ 	.short	0x0100
        /*0372*/ 	.byte	0x04
	.zero		1


	//   ....[33]....
        /*0374*/ 	.word	0x00000d40
        /*0378*/ 	.word	0x000000ff
        /*037c*/ 	.word	0x00000108
        /*0380*/ 	.short	0x0100
        /*0382*/ 	.byte	0x04
	.zero		1


	//   ....[34]....
        /*0384*/ 	.word	0x00000e40
        /*0388*/ 	.word	0x000000ff
        /*038c*/ 	.word	0x00000110
        /*0390*/ 	.short	0x0100
        /*0392*/ 	.byte	0x06
	.zero		1


	//   ....[35]....
        /*0394*/ 	.word	0x00001cf0
        /*0398*/ 	.word	0x00000000
        /*039c*/ 	.word	0x00000100
        /*03a0*/ 	.short	0x010a
        /*03a2*/ 	.byte	0xff
	.zero		1


	//   ....[36]....
        /*03a4*/ 	.word	0x00001d20
        /*03a8*/ 	.word	0x00000000
        /*03ac*/ 	.word	0x000000f0
        /*03b0*/ 	.short	0x0101
        /*03b2*/ 	.byte	0xff
	.zero		1


	//   ....[37]....
        /*03b4*/ 	.word	0x00001de0
        /*03b8*/ 	.word	0x000000ff
        /*03bc*/ 	.word	0x00000020
        /*03c0*/ 	.short	0x010a
        /*03c2*/ 	.byte	0x04
	.zero		1


	//   ....[38]....
        /*03c4*/ 	.word	0x00001eb0
        /*03c8*/ 	.word	0x000000ff
        /*03cc*/ 	.word	0x00000020
        /*03d0*/ 	.short	0x010a
        /*03d2*/ 	.byte	0x06
	.zero		1


	//   ....[39]....
        /*03d4*/ 	.word	0x00002010
        /*03d8*/ 	.word	0x000000ff
        /*03dc*/ 	.word	0x00000020
        /*03e0*/ 	.short	0x010a
        /*03e2*/ 	.byte	0x04
	.zero		1


	//   ....[40]....
        /*03e4*/ 	.word	0x000022b0
        /*03e8*/ 	.word	0x000000ff
        /*03ec*/ 	.word	0x00000088
        /*03f0*/ 	.short	0x0101
        /*03f2*/ 	.byte	0x15
	.zero		1


	//   ....[41]....
        /*03f4*/ 	.word	0x000022d0
        /*03f8*/ 	.word	0x000000ff
        /*03fc*/ 	.word	0x00000020
        /*0400*/ 	.short	0x010a
        /*0402*/ 	.byte	0x04
	.zero		1


	//   ....[42]....
        /*0404*/ 	.word	0x00002350
        /*0408*/ 	.word	0x000000ff
        /*040c*/ 	.word	0x00000020
        /*0410*/ 	.short	0x010a
        /*0412*/ 	.byte	0x07
	.zero		1


	//   ....[43]....
        /*0414*/ 	.word	0x00002490
        /*0418*/ 	.word	0x000000ff
        /*041c*/ 	.word	0x00000020
        /*0420*/ 	.short	0x010a
        /*0422*/ 	.byte	0x04
	.zero		1


	//   ....[44]....
        /*0424*/ 	.word	0x00002760
        /*0428*/ 	.word	0x00000003
        /*042c*/ 	.word	0x00000090
        /*0430*/ 	.short	0x010a
        /*0432*/ 	.byte	0xff
	.zero		1


	//   ....[45]....
        /*0434*/ 	.word	0x000028b0
        /*0438*/ 	.word	0x00000000
        /*043c*/ 	.word	0x00000000
        /*0440*/ 	.short	0x0101
        /*0442*/ 	.byte	0xff
	.zero		1


	//   ....[46]....
        /*0444*/ 	.word	0x00002e70
        /*0448*/ 	.word	0x000000ff
        /*044c*/ 	.word	0x00000000
        /*0450*/ 	.short	0x010a
        /*0452*/ 	.byte	0x04
	.zero		1


	//   ....[47]....
        /*0454*/ 	.word	0x00002f00
        /*0458*/ 	.word	0x000000ff
        /*045c*/ 	.word	0x00000000
        /*0460*/ 	.short	0x010a
        /*0462*/ 	.byte	0x05
	.zero		1


	//   ....[48]....
        /*0464*/ 	.word	0x00002f90
        /*0468*/ 	.word	0x000000ff
        /*046c*/ 	.word	0x00000000
        /*0470*/ 	.short	0x010a
        /*0472*/ 	.byte	0x05
	.zero		1


	//   ....[49]....
        /*0474*/ 	.word	0x00003030
        /*0478*/ 	.word	0x00000000
        /*047c*/ 	.word	0x00000000
        /*0480*/ 	.short	0x010a
        /*0482*/ 	.byte	0xff
	.zero		1


	//   ....[50]....
        /*0484*/ 	.word	0x00003150
        /*0488*/ 	.word	0x00000002
        /*048c*/ 	.word	0x000000f0
        /*0490*/ 	.short	0x010a
        /*0492*/ 	.byte	0xff
	.zero		1


	//   ....[51]....
        /*0494*/ 	.word	0x000031c0
        /*0498*/ 	.word	0x00000002
        /*049c*/ 	.word	0x00000000
        /*04a0*/ 	.short	0x0101
        /*04a2*/ 	.byte	0xff
	.zero		1


	//   ....[52]....
        /*04a4*/ 	.word	0x000031e0
        /*04a8*/ 	.word	0x000000ff
        /*04ac*/ 	.word	0x000000a0
        /*04b0*/ 	.short	0x010a
        /*04b2*/ 	.byte	0x04
	.zero		1


	//   ....[53]....
        /*04b4*/ 	.word	0x00003300
        /*04b8*/ 	.word	0x00000002
        /*04bc*/ 	.word	0x00000090
        /*04c0*/ 	.short	0x010a
        /*04c2*/ 	.byte	0xff
	.zero		1


	//   ....[54]....
        /*04c4*/ 	.word	0x00003400
        /*04c8*/ 	.word	0x00000002
        /*04cc*/ 	.word	0x00000000
        /*04d0*/ 	.short	0x0101
        /*04d2*/ 	.byte	0xff
	.zero		1


	//   ....[55]....
        /*04d4*/ 	.word	0x00003490
        /*04d8*/ 	.word	0x000000ff
        /*04dc*/ 	.word	0x000000a0
        /*04e0*/ 	.short	0x0106
        /*04e2*/ 	.byte	0x04
	.zero		1


	//   ....[56]....
        /*04e4*/ 	.word	0x000034b0
        /*04e8*/ 	.word	0x000000ff
        /*04ec*/ 	.word	0x000000a0
        /*04f0*/ 	.short	0x010a
        /*04f2*/ 	.byte	0x04
	.zero		1


	//   ....[57]....
        /*04f4*/ 	.word	0x00003540
        /*04f8*/ 	.word	0x000000ff
        /*04fc*/ 	.word	0x000000a0
        /*0500*/ 	.short	0x0106
        /*0502*/ 	.byte	0x07
	.zero		1


	//   ....[58]....
        /*0504*/ 	.word	0x00003580
        /*0508*/ 	.word	0x00000000
        /*050c*/ 	.word	0x000000a0
        /*0510*/ 	.short	0x010a
        /*0512*/ 	.byte	0xff
	.zero		1


	//   ....[59]....
        /*0514*/ 	.word	0x000037c0
        /*0518*/ 	.word	0x000000ff
        /*051c*/ 	.word	0x00000008
        /*0520*/ 	.short	0x010a
        /*0522*/ 	.byte	0x05
	.zero		1


	//   ....[60]....
        /*0524*/ 	.word	0x000037e0
        /*0528*/ 	.word	0x000000ff
        /*052c*/ 	.word	0x00000008
        /*0530*/ 	.short	0x010a
        /*0532*/ 	.byte	0x05
	.zero		1


	//   ....[61]....
        /*0534*/ 	.word	0x00003970
        /*0538*/ 	.word	0x000000ff
        /*053c*/ 	.word	0x00000008
        /*0540*/ 	.short	0x010a
        /*0542*/ 	.byte	0x05
	.zero		1


	//   ....[62]....
        /*0544*/ 	.word	0x00003990
        /*0548*/ 	.word	0x000000ff
        /*054c*/ 	.word	0x00000008
        /*0550*/ 	.short	0x010a
        /*0552*/ 	.byte	0x05
	.zero		1


	//   ....[63]....
        /*0554*/ 	.word	0x00003a50
        /*0558*/ 	.word	0x000000ff
        /*055c*/ 	.word	0x00000000
        /*0560*/ 	.short	0x0101
        /*0562*/ 	.byte	0x04
	.zero		1


	//   ....[64]....
        /*0564*/ 	.word	0x00003e10
        /*0568*/ 	.word	0x00000000
        /*056c*/ 	.word	0x00000090
        /*0570*/ 	.short	0x010a
        /*0572*/ 	.byte	0xff
	.zero		1


	//   ....[65]....
        /*0574*/ 	.word	0x00003ed0
        /*0578*/ 	.word	0x00000000
        /*057c*/ 	.word	0x00000000
        /*0580*/ 	.short	0x0101
        /*0582*/ 	.byte	0xff
	.zero		1


	//   ....[66]....
        /*0584*/ 	.word	0x00003f90
        /*0588*/ 	.word	0x000000ff
        /*058c*/ 	.word	0x00000000
        /*0590*/ 	.short	0x010a
        /*0592*/ 	.byte	0x04
	.zero		1


	//   ....[67]....
        /*0594*/ 	.word	0x00003fa0
        /*0598*/ 	.word	0x000000ff
        /*059c*/ 	.word	0x000000d0
        /*05a0*/ 	.short	0x010a
        /*05a2*/ 	.byte	0x2e
	.zero		1


	//   ....[68]....
        /*05a4*/ 	.word	0x00004050
        /*05a8*/ 	.word	0x000000ff
        /*05ac*/ 	.word	0x00000000
        /*05b0*/ 	.short	0x010a
        /*05b2*/ 	.byte	0x07
	.zero		1


	//   ....[69]....
        /*05b4*/ 	.word	0x00004180
        /*05b8*/ 	.word	0x000000ff
        /*05bc*/ 	.word	0x00000000
        /*05c0*/ 	.short	0x010a
        /*05c2*/ 	.byte	0x04
	.zero		1


	//   ....[70]....
        /*05c4*/ 	.word	0x000045c0
        /*05c8*/ 	.word	0x000000ff
        /*05cc*/ 	.word	0x00000000
        /*05d0*/ 	.short	0x010a
        /*05d2*/ 	.byte	0x04
	.zero		1


	//   ....[71]....
        /*05d4*/ 	.word	0x00004650
        /*05d8*/ 	.word	0x000000ff
        /*05dc*/ 	.word	0x00000000
        /*05e0*/ 	.short	0x010a
        /*05e2*/ 	.byte	0x05
	.zero		1


	//   ....[72]....
        /*05e4*/ 	.word	0x000046e0
        /*05e8*/ 	.word	0x000000ff
        /*05ec*/ 	.word	0x00000000
        /*05f0*/ 	.short	0x010a
        /*05f2*/ 	.byte	0x05
	.zero		1


	//   ....[73]....
        /*05f4*/ 	.word	0x00004780
        /*05f8*/ 	.word	0x00000000
        /*05fc*/ 	.word	0x00000000
        /*0600*/ 	.short	0x010a
        /*0602*/ 	.byte	0xff
	.zero		1


	//   ....[74]....
        /*0604*/ 	.word	0x000047c0
        /*0608*/ 	.word	0x00000000
        /*060c*/ 	.word	0x00000000
        /*0610*/ 	.short	0x010a
        /*0612*/ 	.byte	0xff
	.zero		1


	//   ....[75]....
        /*0614*/ 	.word	0x00004830
        /*0618*/ 	.word	0x000000ff
        /*061c*/ 	.word	0x00000000
        /*0620*/ 	.short	0x0101
        /*0622*/ 	.byte	0x04
	.zero		1


	//   ....[76]....
        /*0624*/ 	.word	0x00004870
        /*0628*/ 	.word	0x000000ff
        /*062c*/ 	.word	0x00000110
        /*0630*/ 	.short	0x010a
        /*0632*/ 	.byte	0x29
	.zero		1


	//   ....[77]....
        /*0634*/ 	.word	0x000048c0
        /*0638*/ 	.word	0x000000ff
        /*063c*/ 	.word	0x00000000
        /*0640*/ 	.short	0x0101
        /*0642*/ 	.byte	0x04
	.zero		1


	//   ....[78]....
        /*0644*/ 	.word	0x00004d40
        /*0648*/ 	.word	0x0000000c
        /*064c*/ 	.word	0x00000090
        /*0650*/ 	.short	0x010a
        /*0652*/ 	.byte	0xff
	.zero		1


	//   ....[79]....
        /*0654*/ 	.word	0x00004eb0
        /*0658*/ 	.word	0x00000000
        /*065c*/ 	.word	0x00000000
        /*0660*/ 	.short	0x0101
        /*0662*/ 	.byte	0xff
	.zero		1


	//   ....[80]....
        /*0664*/ 	.word	0x00005350
        /*0668*/ 	.word	0x000000ff
        /*066c*/ 	.word	0x00000088
        /*0670*/ 	.short	0x010a
        /*0672*/ 	.byte	0x15
	.zero		1


	//   ....[81]....
        /*0674*/ 	.word	0x000054d0
        /*0678*/ 	.word	0x000000ff
        /*067c*/ 	.word	0x00000060
        /*0680*/ 	.short	0x010a
        /*0682*/ 	.byte	0x15
	.zero		1


	//   ....[82]....
        /*0684*/ 	.word	0x000056c0
        /*0688*/ 	.word	0x000000ff
        /*068c*/ 	.word	0x00000040
        /*0690*/ 	.short	0x010b
        /*0692*/ 	.byte	0x15
	.zero		1


	//   ....[83]....
        /*0694*/ 	.word	0x000056d0
        /*0698*/ 	.word	0x000000ff
        /*069c*/ 	.word	0x00000000
        /*06a0*/ 	.short	0x0101
        /*06a2*/ 	.byte	0x06
	.zero		1


	//   ....[84]....
        /*06a4*/ 	.word	0x000056e0
        /*06a8*/ 	.word	0x000000ff
        /*06ac*/ 	.word	0x00000068
        /*06b0*/ 	.short	0x010a
        /*06b2*/ 	.byte	0x15
	.zero		1


	//   ....[85]....
        /*06b4*/ 	.word	0x000058a0
        /*06b8*/ 	.word	0x000000ff
        /*06bc*/ 	.word	0x00000048
        /*06c0*/ 	.short	0x010b
        /*06c2*/ 	.byte	0x15
	.zero		1


	//   ....[86]....
        /*06c4*/ 	.word	0x000058b0
        /*06c8*/ 	.word	0x000000ff
        /*06cc*/ 	.word	0x00000000
        /*06d0*/ 	.short	0x0101
        /*06d2*/ 	.byte	0x07
	.zero		1


	//   ....[87]....
        /*06d4*/ 	.word	0x000058c0
        /*06d8*/ 	.word	0x000000ff
        /*06dc*/ 	.word	0x00000070
        /*06e0*/ 	.short	0x010a
        /*06e2*/ 	.byte	0x15
	.zero		1


	//   ....[88]....
        /*06e4*/ 	.word	0x00005a70
        /*06e8*/ 	.word	0x000000ff
        /*06ec*/ 	.word	0x00000050
        /*06f0*/ 	.short	0x010b
        /*06f2*/ 	.byte	0x15
	.zero		1


	//   ....[89]....
        /*06f4*/ 	.word	0x00005a80
        /*06f8*/ 	.word	0x000000ff
        /*06fc*/ 	.word	0x00000000
        /*0700*/ 	.short	0x0101
        /*0702*/ 	.byte	0x1d
	.zero		1


	//   ....[90]....
        /*0704*/ 	.word	0x00005a90
        /*0708*/ 	.word	0x000000ff
        /*070c*/ 	.word	0x00000078
        /*0710*/ 	.short	0x010a
        /*0712*/ 	.byte	0x15
	.zero		1


	//   ....[91]....
        /*0714*/ 	.word	0x00005c60
        /*0718*/ 	.word	0x000000ff
        /*071c*/ 	.word	0x00000058
        /*0720*/ 	.short	0x010b
        /*0722*/ 	.byte	0x15
	.zero		1


	//   ....[92]....
        /*0724*/ 	.word	0x00005c70
        /*0728*/ 	.word	0x000000ff
        /*072c*/ 	.word	0x00000000
        /*0730*/ 	.short	0x0101
        /*0732*/ 	.byte	0x1e
	.zero		1


	//   ....[93]....
        /*0734*/ 	.word	0x00005c80
        /*0738*/ 	.word	0x000000ff
        /*073c*/ 	.word	0x00000060
        /*0740*/ 	.short	0x010a
        /*0742*/ 	.byte	0x15
	.zero		1


	//   ....[94]....
        /*0744*/ 	.word	0x00005e40
        /*0748*/ 	.word	0x000000ff
        /*074c*/ 	.word	0x00000040
        /*0750*/ 	.short	0x010b
        /*0752*/ 	.byte	0x15
	.zero		1


	//   ....[95]....
        /*0754*/ 	.word	0x00005e50
        /*0758*/ 	.word	0x000000ff
        /*075c*/ 	.word	0x00000000
        /*0760*/ 	.short	0x0101
        /*0762*/ 	.byte	0x06
	.zero		1


	//   ....[96]....
        /*0764*/ 	.word	0x00005e60
        /*0768*/ 	.word	0x000000ff
        /*076c*/ 	.word	0x00000068
        /*0770*/ 	.short	0x010a
        /*0772*/ 	.byte	0x15
	.zero		1


	//   ....[97]....
        /*0774*/ 	.word	0x00006020
        /*0778*/ 	.word	0x000000ff
        /*077c*/ 	.word	0x00000048
        /*0780*/ 	.short	0x010b
        /*0782*/ 	.byte	0x15
	.zero		1


	//   ....[98]....
        /*0784*/ 	.word	0x00006030
        /*0788*/ 	.word	0x000000ff
        /*078c*/ 	.word	0x00000000
        /*0790*/ 	.short	0x0101
        /*0792*/ 	.byte	0x07
	.zero		1


	//   ....[99]....
        /*0794*/ 	.word	0x00006040
        /*0798*/ 	.word	0x000000ff
        /*079c*/ 	.word	0x00000070
        /*07a0*/ 	.short	0x010a
        /*07a2*/ 	.byte	0x15
	.zero		1


	//   ....[100]....
        /*07a4*/ 	.word	0x000061f0
        /*07a8*/ 	.word	0x000000ff
        /*07ac*/ 	.word	0x00000050
        /*07b0*/ 	.short	0x010b
        /*07b2*/ 	.byte	0x15
	.zero		1


	//   ....[101]....
        /*07b4*/ 	.word	0x00006200
        /*07b8*/ 	.word	0x000000ff
        /*07bc*/ 	.word	0x00000000
        /*07c0*/ 	.short	0x0101
        /*07c2*/ 	.byte	0x1d
	.zero		1


	//   ....[102]....
        /*07c4*/ 	.word	0x00006210
        /*07c8*/ 	.word	0x000000ff
        /*07cc*/ 	.word	0x00000078
        /*07d0*/ 	.short	0x010a
        /*07d2*/ 	.byte	0x15
	.zero		1


	//   ....[103]....
        /*07d4*/ 	.word	0x00006450
        /*07d8*/ 	.word	0x000000ff
        /*07dc*/ 	.word	0x00000058
        /*07e0*/ 	.short	0x010b
        /*07e2*/ 	.byte	0x15
	.zero		1


	//   ....[104]....
        /*07e4*/ 	.word	0x00006460
        /*07e8*/ 	.word	0x000000ff
        /*07ec*/ 	.word	0x00000000
        /*07f0*/ 	.short	0x0101
        /*07f2*/ 	.byte	0x1e
	.zero		1


	//   ....[105]....
        /*07f4*/ 	.word	0x00006490
        /*07f8*/ 	.word	0x000000ff
        /*07fc*/ 	.word	0x00000060
        /*0800*/ 	.short	0x010a
        /*0802*/ 	.byte	0x15
	.zero		1


	//   ....[106]....
        /*0804*/ 	.word	0x000064b0
        /*0808*/ 	.word	0x000000ff
        /*080c*/ 	.word	0x00000068
        /*0810*/ 	.short	0x010a
        /*0812*/ 	.byte	0x15
	.zero		1


	//   ....[107]....
        /*0814*/ 	.word	0x000064d0
        /*0818*/ 	.word	0x000000ff
        /*081c*/ 	.word	0x00000070
        /*0820*/ 	.short	0x010a
        /*0822*/ 	.byte	0x15
	.zero		1


	//   ....[108]....
        /*0824*/ 	.word	0x00006520
        /*0828*/ 	.word	0x00000002
        /*082c*/ 	.word	0x00000078
        /*0830*/ 	.short	0x010a
        /*0832*/ 	.byte	0xff
	.zero		1


	//   ....[109]....
        /*0834*/ 	.word	0x00006880
        /*0838*/ 	.word	0x00000000
        /*083c*/ 	.word	0x00000090
        /*0840*/ 	.short	0x010a
        /*0842*/ 	.byte	0xff
	.zero		1


	//   ....[110]....
        /*0844*/ 	.word	0x00006950
        /*0848*/ 	.word	0x00000000
        /*084c*/ 	.word	0x00000000
        /*0850*/ 	.short	0x0101
        /*0852*/ 	.byte	0xff
	.zero		1


	//   ....[111]....
        /*0854*/ 	.word	0x00007520
        /*0858*/ 	.word	0x000000ff
        /*085c*/ 	.word	0x00000040
        /*0860*/ 	.short	0x010a
        /*0862*/ 	.byte	0x2b
	.zero		1


	//   ....[112]....
        /*0864*/ 	.word	0x00007550
        /*0868*/ 	.word	0x00000049
        /*086c*/ 	.word	0x000000b0
        /*0870*/ 	.short	0x010a
        /*0872*/ 	.byte	0xff
	.zero		1


	//   ....[113]....
        /*0874*/ 	.word	0x00007640
        /*0878*/ 	.word	0x000000ff
        /*087c*/ 	.word	0x00000040
        /*0880*/ 	.short	0x010a
        /*0882*/ 	.byte	0x2b
	.zero		1


	//   ....[114]....
        /*0884*/ 	.word	0x00007730
        /*0888*/ 	.word	0x00000049
        /*088c*/ 	.word	0x000000b0
        /*0890*/ 	.short	0x010a
        /*0892*/ 	.byte	0xff
	.zero		1


	//   ....[115]....
        /*0894*/ 	.word	0x00007d40
        /*0898*/ 	.word	0x00000000
        /*089c*/ 	.word	0x00000000
        /*08a0*/ 	.short	0x0101
        /*08a2*/ 	.byte	0xff
	.zero		1


	//   ....[116]....
        /*08a4*/ 	.word	0x00007d50
        /*08a8*/ 	.word	0x00000002
        /*08ac*/ 	.word	0x00000040
        /*08b0*/ 	.short	0x010a
        /*08b2*/ 	.byte	0xff
	.zero		1


	//   ....[117]....
        /*08b4*/ 	.word	0x00007e30
        /*08b8*/ 	.word	0x00000002
        /*08bc*/ 	.word	0x00000040
        /*08c0*/ 	.short	0x010a
        /*08c2*/ 	.byte	0xff
	.zero		1


	//   ....[118]....
        /*08c4*/ 	.word	0x000084e0
        /*08c8*/ 	.word	0x00000010
        /*08cc*/ 	.word	0x00000000
        /*08d0*/ 	.short	0x0101
        /*08d2*/ 	.byte	0xff
	.zero		1


	//   ....[119]....
        /*08d4*/ 	.word	0x00008500
        /*08d8*/ 	.word	0x00000000
        /*08dc*/ 	.word	0x00000040
        /*08e0*/ 	.short	0x010a
        /*08e2*/ 	.byte	0xff
	.zero		1


	//   ....[120]....
        /*08e4*/ 	.word	0x000085d0
        /*08e8*/ 	.word	0x00000000
        /*08ec*/ 	.word	0x00000040
        /*08f0*/ 	.short	0x010a
        /*08f2*/ 	.byte	0xff
	.zero		1


	//   ....[121]....
        /*08f4*/ 	.word	0x00008c90
        /*08f8*/ 	.word	0x00000010
        /*08fc*/ 	.word	0x00000000
        /*0900*/ 	.short	0x0101
        /*0902*/ 	.byte	0xff
	.zero		1


	//   ....[122]....
        /*0904*/ 	.word	0x00008cb0
        /*0908*/ 	.word	0x00000000
        /*090c*/ 	.word	0x00000040
        /*0910*/ 	.short	0x010a
        /*0912*/ 	.byte	0xff
	.zero		1


	//   ....[123]....
        /*0914*/ 	.word	0x00008d80
        /*0918*/ 	.word	0x00000000
        /*091c*/ 	.word	0x00000040
        /*0920*/ 	.short	0x010a
        /*0922*/ 	.byte	0xff
	.zero		1


	//   ....[124]....
        /*0924*/ 	.word	0x00009470
        /*0928*/ 	.word	0x00000010
        /*092c*/ 	.word	0x00000000
        /*0930*/ 	.short	0x0101
        /*0932*/ 	.byte	0xff
	.zero		1


	//   ....[125]....
        /*0934*/ 	.word	0x00009490
        /*0938*/ 	.word	0x00000000
        /*093c*/ 	.word	0x00000040
        /*0940*/ 	.short	0x010a
        /*0942*/ 	.byte	0xff
	.zero		1


	//   ....[126]....
        /*0944*/ 	.word	0x00009560
        /*0948*/ 	.word	0x00000000
        /*094c*/ 	.word	0x00000040
        /*0950*/ 	.short	0x010a
        /*0952*/ 	.byte	0xff
	.zero		1


	//   ....[127]....
        /*0954*/ 	.word	0x00009c80
        /*0958*/ 	.word	0x00000010
        /*095c*/ 	.word	0x00000000
        /*0960*/ 	.short	0x0101
        /*0962*/ 	.byte	0xff
	.zero		1


	//   ....[128]....
        /*0964*/ 	.word	0x00009ca0
        /*0968*/ 	.word	0x00000000
        /*096c*/ 	.word	0x00000040
        /*0970*/ 	.short	0x010a
        /*0972*/ 	.byte	0xff
	.zero		1


	//   ....[129]....
        /*0974*/ 	.word	0x00009d70
        /*0978*/ 	.word	0x00000000
        /*097c*/ 	.word	0x00000040
        /*0980*/ 	.short	0x010a
        /*0982*/ 	.byte	0xff
	.zero		1


	//   ....[130]....
        /*0984*/ 	.word	0x0000a470
        /*0988*/ 	.word	0x00000010
        /*098c*/ 	.word	0x00000000
        /*0990*/ 	.short	0x0101
        /*0992*/ 	.byte	0xff
	.zero		1


	//   ....[131]....
        /*0994*/ 	.word	0x0000a490
        /*0998*/ 	.word	0x00000000
        /*099c*/ 	.word	0x00000040
        /*09a0*/ 	.short	0x010a
        /*09a2*/ 	.byte	0xff
	.zero		1


	//   ....[132]....
        /*09a4*/ 	.word	0x0000a560
        /*09a8*/ 	.word	0x00000000
        /*09ac*/ 	.word	0x00000040
        /*09b0*/ 	.short	0x010a
        /*09b2*/ 	.byte	0xff
	.zero		1


	//   ....[133]....
        /*09b4*/ 	.word	0x0000ac60
        /*09b8*/ 	.word	0x00000010
        /*09bc*/ 	.word	0x00000000
        /*09c0*/ 	.short	0x0101
        /*09c2*/ 	.byte	0xff
	.zero		1


	//   ....[134]....
        /*09c4*/ 	.word	0x0000ac80
        /*09c8*/ 	.word	0x00000000
        /*09cc*/ 	.word	0x00000040
        /*09d0*/ 	.short	0x010a
        /*09d2*/ 	.byte	0xff
	.zero		1


	//   ....[135]....
        /*09d4*/ 	.word	0x0000ad50
        /*09d8*/ 	.word	0x00000000
        /*09dc*/ 	.word	0x00000040
        /*09e0*/ 	.short	0x010a
        /*09e2*/ 	.byte	0xff
	.zero		1


	//   ....[136]....
        /*09e4*/ 	.word	0x0000afc0
        /*09e8*/ 	.word	0x00000049
        /*09ec*/ 	.word	0x00000000
        /*09f0*/ 	.short	0x0101
        /*09f2*/ 	.byte	0xff
	.zero		1


	//   ....[137]....
        /*09f4*/ 	.word	0x0000b450
        /*09f8*/ 	.word	0x00000000
        /*09fc*/ 	.word	0x00000000
        /*0a00*/ 	.short	0x0101
        /*0a02*/ 	.byte	0xff
	.zero		1


	//   ....[138]....
        /*0a04*/ 	.word	0x0000b710
        /*0a08*/ 	.word	0x000000ff
        /*0a0c*/ 	.word	0x00000000
        /*0a10*/ 	.short	0x0101
        /*0a12*/ 	.byte	0x06
	.zero		1


	//   ....[139]....
        /*0a14*/ 	.word	0x0000b730
        /*0a18*/ 	.word	0x00000000
        /*0a1c*/ 	.word	0x00000100
        /*0a20*/ 	.short	0x010a
        /*0a22*/ 	.byte	0xff
	.zero		1


	//   ....[140]....
        /*0a24*/ 	.word	0x0000b790
        /*0a28*/ 	.word	0x00000000
        /*0a2c*/ 	.word	0x00000020
        /*0a30*/ 	.short	0x010a
        /*0a32*/ 	.byte	0xff
	.zero		1


	//   ....[141]....
        /*0a34*/ 	.word	0x0000b7f0
        /*0a38*/ 	.word	0x00000000
        /*0a3c*/ 	.word	0x00000020
        /*0a40*/ 	.short	0x010a
        /*0a42*/ 	.byte	0xff
	.zero		1


	//   ....[142]....
        /*0a44*/ 	.word	0x0000b840
        /*0a48*/ 	.word	0x00000003
        /*0a4c*/ 	.word	0x00000090
        /*0a50*/ 	.short	0x010a
        /*0a52*/ 	.byte	0xff
	.zero		1


	//   ....[143]....
        /*0a54*/ 	.word	0x0000b8a0
        /*0a58*/ 	.word	0x00000000
        /*0a5c*/ 	.word	0x00000000
        /*0a60*/ 	.short	0x010a
        /*0a62*/ 	.byte	0xff
	.zero		1


	//   ....[144]....
        /*0a64*/ 	.word	0x0000b900
        /*0a68*/ 	.word	0x00000000
        /*0a6c*/ 	.word	0x00000000
        /*0a70*/ 	.short	0x010a
        /*0a72*/ 	.byte	0xff
	.zero		1


	//   ....[145]....
        /*0a74*/ 	.word	0x0000b960
        /*0a78*/ 	.word	0x00000000
        /*0a7c*/ 	.word	0x00000000
        /*0a80*/ 	.short	0x010a
        /*0a82*/ 	.byte	0xff
	.zero		1


	//   ....[146]....
        /*0a84*/ 	.word	0x0000b9b0
        /*0a88*/ 	.word	0x00000002
        /*0a8c*/ 	.word	0x000000f0
        /*0a90*/ 	.short	0x010a
        /*0a92*/ 	.byte	0xff
	.zero		1


	//   ....[147]....
        /*0a94*/ 	.word	0x0000ba10
        /*0a98*/ 	.word	0x00000002
        /*0a9c*/ 	.word	0x000000a0
        /*0aa0*/ 	.short	0x010a
        /*0aa2*/ 	.byte	0xff
	.zero		1


	//   ....[148]....
        /*0aa4*/ 	.word	0x0000ba60
        /*0aa8*/ 	.word	0x00000002
        /*0aac*/ 	.word	0x00000090
        /*0ab0*/ 	.short	0x010a
        /*0ab2*/ 	.byte	0xff
	.zero		1


	//   ....[149]....
        /*0ab4*/ 	.word	0x0000bac0
        /*0ab8*/ 	.word	0x00000000
        /*0abc*/ 	.word	0x000000a0
        /*0ac0*/ 	.short	0x010a
        /*0ac2*/ 	.byte	0xff
	.zero		1


	//   ....[150]....
        /*0ac4*/ 	.word	0x0000bb20
        /*0ac8*/ 	.word	0x00000005
        /*0acc*/ 	.word	0x00000008
        /*0ad0*/ 	.short	0x010a
        /*0ad2*/ 	.byte	0xff
	.zero		1


	//   ....[151]....
        /*0ad4*/ 	.word	0x0000bc10
        /*0ad8*/ 	.word	0x00000000
        /*0adc*/ 	.word	0x00000008
        /*0ae0*/ 	.short	0x010a
        /*0ae2*/ 	.byte	0xff
	.zero		1


	//   ....[152]....
        /*0ae4*/ 	.word	0x0000bc60
        /*0ae8*/ 	.word	0x00000000
        /*0aec*/ 	.word	0x00000090
        /*0af0*/ 	.short	0x010a
        /*0af2*/ 	.byte	0xff
	.zero		1


	//   ....[153]....
        /*0af4*/ 	.word	0x0000bcc0
        /*0af8*/ 	.word	0x00000000
        /*0afc*/ 	.word	0x000000d0
        /*0b00*/ 	.short	0x010a
        /*0b02*/ 	.byte	0xff
	.zero		1


	//   ....[154]....
        /*0b04*/ 	.word	0x0000bd20
        /*0b08*/ 	.word	0x00000000
        /*0b0c*/ 	.word	0x00000000
        /*0b10*/ 	.short	0x010a
        /*0b12*/ 	.byte	0xff
	.zero		1


	//   ....[155]....
        /*0b14*/ 	.word	0x0000bd80
        /*0b18*/ 	.word	0x00000000
        /*0b1c*/ 	.word	0x00000000
        /*0b20*/ 	.short	0x010a
        /*0b22*/ 	.byte	0xff
	.zero		1


	//   ....[156]....
        /*0b24*/ 	.word	0x0000bde0
        /*0b28*/ 	.word	0x00000000
        /*0b2c*/ 	.word	0x00000000
        /*0b30*/ 	.short	0x010a
        /*0b32*/ 	.byte	0xff
	.zero		1


	//   ....[157]....
        /*0b34*/ 	.word	0x0000be40
        /*0b38*/ 	.word	0x00000000
        /*0b3c*/ 	.word	0x00000000
        /*0b40*/ 	.short	0x010a
        /*0b42*/ 	.byte	0xff
	.zero		1


	//   ....[158]....
        /*0b44*/ 	.word	0x0000bea0
        /*0b48*/ 	.word	0x00000000
        /*0b4c*/ 	.word	0x00000110
        /*0b50*/ 	.short	0x010a
        /*0b52*/ 	.byte	0xff
	.zero		1


	//   ....[159]....
        /*0b54*/ 	.word	0x0000bef0
        /*0b58*/ 	.word	0x0000000c
        /*0b5c*/ 	.word	0x00000090
        /*0b60*/ 	.short	0x010a
        /*0b62*/ 	.byte	0xff
	.zero		1


	//   ....[160]....
        /*0b64*/ 	.word	0x0000bf50
        /*0b68*/ 	.word	0x00000000
        /*0b6c*/ 	.word	0x00000088
        /*0b70*/ 	.short	0x010a
        /*0b72*/ 	.byte	0xff
	.zero		1


	//   ....[161]....
        /*0b74*/ 	.word	0x0000bfb0
        /*0b78*/ 	.word	0x00000000
        /*0b7c*/ 	.word	0x00000060
        /*0b80*/ 	.short	0x010a
        /*0b82*/ 	.byte	0xff
	.zero		1


	//   ....[162]....
        /*0b84*/ 	.word	0x0000c010
        /*0b88*/ 	.word	0x00000000
        /*0b8c*/ 	.word	0x00000068
        /*0b90*/ 	.short	0x010a
        /*0b92*/ 	.byte	0xff
	.zero		1


	//   ....[163]....
        /*0b94*/ 	.word	0x0000c070
        /*0b98*/ 	.word	0x00000000
        /*0b9c*/ 	.word	0x00000070
        /*0ba0*/ 	.short	0x010a
        /*0ba2*/ 	.byte	0xff
	.zero		1


	//   ....[164]....
        /*0ba4*/ 	.word	0x0000c0d0
        /*0ba8*/ 	.word	0x00000000
        /*0bac*/ 	.word	0x00000078
        /*0bb0*/ 	.short	0x010a
        /*0bb2*/ 	.byte	0xff
	.zero		1


	//   ....[165]....
        /*0bb4*/ 	.word	0x0000c130
        /*0bb8*/ 	.word	0x00000000
        /*0bbc*/ 	.word	0x00000060
        /*0bc0*/ 	.short	0x010a
        /*0bc2*/ 	.byte	0xff
	.zero		1


	//   ....[166]....
        /*0bc4*/ 	.word	0x0000c190
        /*0bc8*/ 	.word	0x00000000
        /*0bcc*/ 	.word	0x00000068
        /*0bd0*/ 	.short	0x010a
        /*0bd2*/ 	.byte	0xff
	.zero		1


	//   ....[167]....
        /*0bd4*/ 	.word	0x0000c1f0
        /*0bd8*/ 	.word	0x00000000
        /*0bdc*/ 	.word	0x00000070
        /*0be0*/ 	.short	0x010a
        /*0be2*/ 	.byte	0xff
	.zero		1


	//   ....[168]....
        /*0be4*/ 	.word	0x0000c250
        /*0be8*/ 	.word	0x00000000
        /*0bec*/ 	.word	0x00000078
        /*0bf0*/ 	.short	0x010a
        /*0bf2*/ 	.byte	0xff
	.zero		1


	//   ....[169]....
        /*0bf4*/ 	.word	0x0000c2b0
        /*0bf8*/ 	.word	0x00000000
        /*0bfc*/ 	.word	0x00000060
        /*0c00*/ 	.short	0x010a
        /*0c02*/ 	.byte	0xff
	.zero		1


	//   ....[170]....
        /*0c04*/ 	.word	0x0000c310
        /*0c08*/ 	.word	0x00000000
        /*0c0c*/ 	.word	0x00000068
        /*0c10*/ 	.short	0x010a
        /*0c12*/ 	.byte	0xff
	.zero		1


	//   ....[171]....
        /*0c14*/ 	.word	0x0000c370
        /*0c18*/ 	.word	0x00000002
        /*0c1c*/ 	.word	0x00000070
        /*0c20*/ 	.short	0x010a
        /*0c22*/ 	.byte	0xff
	.zero		1


	//   ....[172]....
        /*0c24*/ 	.word	0x0000c3c0
        /*0c28*/ 	.word	0x00000000
        /*0c2c*/ 	.word	0x00000090
        /*0c30*/ 	.short	0x010a
        /*0c32*/ 	.byte	0xff
	.zero		1


	//   ....[173]....
        /*0c34*/ 	.word	0x0000c420
        /*0c38*/ 	.word	0x00000002
        /*0c3c*/ 	.word	0x00000040
        /*0c40*/ 	.short	0x010a
        /*0c42*/ 	.byte	0xff
	.zero		1


	//   ....[174]....
        /*0c44*/ 	.word	0x0000c470
        /*0c48*/ 	.word	0x00000049
        /*0c4c*/ 	.word	0x000000b0
        /*0c50*/ 	.short	0x010a
        /*0c52*/ 	.byte	0xff
	.zero		1


	//   ....[175]....
        /*0c54*/ 	.word	0x0000c4c0
        /*0c58*/ 	.word	0x00000002
        /*0c5c*/ 	.word	0x00000040
        /*0c60*/ 	.short	0x010a
        /*0c62*/ 	.byte	0xff
	.zero		1


	//   ....[176]....
        /*0c64*/ 	.word	0x0000c510
        /*0c68*/ 	.word	0x00000000
        /*0c6c*/ 	.word	0x00000040
        /*0c70*/ 	.short	0x010a
        /*0c72*/ 	.byte	0xff
	.zero		1


	//   ....[177]....
        /*0c74*/ 	.word	0x0000c560
        /*0c78*/ 	.word	0x00000000
        /*0c7c*/ 	.word	0x00000040
        /*0c80*/ 	.short	0x010a
        /*0c82*/ 	.byte	0xff
	.zero		1


	//   ....[178]....
        /*0c84*/ 	.word	0x0000c5b0
        /*0c88*/ 	.word	0x00000000
        /*0c8c*/ 	.word	0x00000040
        /*0c90*/ 	.short	0x010a
        /*0c92*/ 	.byte	0xff
	.zero		1


	//   ....[179]....
        /*0c94*/ 	.word	0x0000c600
        /*0c98*/ 	.word	0x00000000
        /*0c9c*/ 	.word	0x00000040
        /*0ca0*/ 	.short	0x010a
        /*0ca2*/ 	.byte	0xff
	.zero		1


	//   ....[180]....
        /*0ca4*/ 	.word	0x0000c650
        /*0ca8*/ 	.word	0x00000000
        /*0cac*/ 	.word	0x00000040
        /*0cb0*/ 	.short	0x010a
        /*0cb2*/ 	.byte	0xff
	.zero		1


	//   ....[181]....
        /*0cb4*/ 	.word	0x0000c6a0
        /*0cb8*/ 	.word	0x00000000
        /*0cbc*/ 	.word	0x00000040
        /*0cc0*/ 	.short	0x010a
        /*0cc2*/ 	.byte	0xff
	.zero		1


	//----- nvinfo : EIATTR_NUM_MBARRIERS
	.align		4
.L_47:
        /*0cc4*/ 	.byte	0x03, 0x38
        /*0cc6*/ 	.short	0x0023


	//----- nvinfo : EIATTR_EXIT_INSTR_OFFSETS
	.align		4
        /*0cc8*/ 	.byte	0x04, 0x1c
        /*0cca*/ 	.short	(.L_49 - .L_48)


	//   ....[0]....
.L_48:
        /*0ccc*/ 	.word	0x00003060


	//   ....[1]....
        /*0cd0*/ 	.word	0x00003550


	//   ....[2]....
        /*0cd4*/ 	.word	0x000035b0


	//   ....[3]....
        /*0cd8*/ 	.word	0x00004af0


	//   ....[4]....
        /*0cdc*/ 	.word	0x00006550


	//   ....[5]....
        /*0ce0*/ 	.word	0x00006590


	//   ....[6]....
        /*0ce4*/ 	.word	0x0000b610


	//   ....[7]....
        /*0ce8*/ 	.word	0x0000b680


	//   ....[8]....
        /*0cec*/ 	.word	0x0000b6b0


	//   ....[9]....
        /*0cf0*/ 	.word	0x0000b720


	//----- nvinfo : EIATTR_MAX_THREADS
	.align		4
.L_49:
        /*0cf4*/ 	.byte	0x04, 0x05
        /*0cf6*/ 	.short	(.L_51 - .L_50)
.L_50:
        /*0cf8*/ 	.word	0x00000100
        /*0cfc*/ 	.word	0x00000001
        /*0d00*/ 	.word	0x00000001


	//----- nvinfo : EIATTR_CRS_STACK_SIZE
	.align		4
.L_51:
        /*0d04*/ 	.byte	0x04, 0x1e
        /*0d06*/ 	.short	(.L_53 - .L_52)
.L_52:
        /*0d08*/ 	.word	0x00000000


	//----- nvinfo : EIATTR_CBANK_PARAM_SIZE
	.align		4
.L_53:
        /*0d0c*/ 	.byte	0x03, 0x19
        /*0d0e*/ 	.short	0x0800


	//----- nvinfo : EIATTR_PARAM_CBANK
	.align		4
        /*0d10*/ 	.byte	0x04, 0x0a
        /*0d12*/ 	.short	(.L_55 - .L_54)
	.align		4
.L_54:
        /*0d14*/ 	.word	index@(.nv.constant0._ZN7cutlass13device_kernelINS_4gemm6kernel13GemmUniversalIN4cute5tupleIJiiiiEEENS1_10collective13CollectiveMmaINS1_35MainloopSm100TmaUmmaWarpSpecializedILi4ELi2ELi4ENS5_IJNS4_1CILi4EEESB_NSA_ILi1EEEEEEEENS5_IJNSA_ILi128EEENSA_ILi256EEENSA_ILi64EEEEEEfNS5_IJlSC_lEEEfSJ_NS4_8TiledMMAINS4_8MMA_AtomIJNS4_23SM100_MMA_TF32_2x1SM_SSINS_10tfloat32_tESN_fLi128ELi256ELNS4_4UMMA5MajorE0ELSP_0ELNSO_7ScaleInE0ELSQ_0EEEEEENS4_6LayoutINS5_IJSC_SC_SC_EEENS5_IJNSA_ILi0EEESV_SV_EEEEENS5_IJNS4_10UnderscoreESY_SY_EEEEENS4_28SM100_TMA_2SM_LOAD_MULTICASTENS4_14ComposedLayoutINS4_7SwizzleILi3ELi4ELi3EEENS4_18smem_ptr_flag_bitsILi32EEENST_INS5_IJNSA_ILi8EEENSA_ILi32EEEEEENS5_IJS18_SC_EEEEEEEvNS4_8identityES11_S1C_vS1D_EENS_8epilogue10collective18CollectiveEpilogueINS1F_23Sm100TmaWarpSpecializedILi4ELi2ELi16ELb1ELb0EEEJNS5_IJSH_SG_SH_EEENS5_IJNST_ISH_SC_EENST_INS5_IJNSA_ILi16EEENSA_ILi2EEEEEENS5_IJSC_SF_EEEEEEEEfSJ_fSJ_NS1F_6fusion15FusionCallbacksIS1J_NS1S_17LinearCombinationIffffLNS_15FloatRoundStyleE2EEES1K_S1R_JEEENS4_5SM1004TMEM4LOAD26SM100_TMEM_LOAD_32dp32b16xENS4_13SM90_TMA_LOADENS12_INS13_ILi2ELi4ELi3EEES16_NST_INS5_IJS17_S1M_EEENS5_IJS1M_SC_EEEEEEENS4_39AutoVectorizingCopyWithAssumedAlignmentILi128EEENS4_14SM90_TMA_STOREES27_S29_S29_EEEvvEEEEvNT_6ParamsE)
        /*0d18*/ 	.short	0x0380
        /*0d1a*/ 	.short	0x0800


	//----- nvinfo : EIATTR_SW_WAR
	.align		4
.L_55:
        /*0d1c*/ 	.byte	0x04, 0x36
        /*0d1e*/ 	.short	(.L_57 - .L_56)
.L_56:
        /*0d20*/ 	.word	0x00000008
.L_57:


//--------------------- .nv.callgraph             --------------------------
	.section	.nv.callgraph,"",@"SHT_CUDA_CALLGRAPH"
	.align	4
	.sectionentsize	8
	.align		4
        /*0000*/ 	.word	0x00000000
	.align		4
        /*0004*/ 	.word	0xffffffff
	.align		4
        /*0008*/ 	.word	index@(_ZN7cutlass13device_kernelINS_4gemm6kernel13GemmUniversalIN4cute5tupleIJiiiiEEENS1_10collective13CollectiveMmaINS1_35MainloopSm100TmaUmmaWarpSpecializedILi4ELi2ELi4ENS5_IJNS4_1CILi4EEESB_NSA_ILi1EEEEEEEENS5_IJNSA_ILi128EEENSA_ILi256EEENSA_ILi64EEEEEEfNS5_IJlSC_lEEEfSJ_NS4_8TiledMMAINS4_8MMA_AtomIJNS4_23SM100_MMA_TF32_2x1SM_SSINS_10tfloat32_tESN_fLi128ELi256ELNS4_4UMMA5MajorE0ELSP_0ELNSO_7ScaleInE0ELSQ_0EEEEEENS4_6LayoutINS5_IJSC_SC_SC_EEENS5_IJNSA_ILi0EEESV_SV_EEEEENS5_IJNS4_10UnderscoreESY_SY_EEEEENS4_28SM100_TMA_2SM_LOAD_MULTICASTENS4_14ComposedLayoutINS4_7SwizzleILi3ELi4ELi3EEENS4_18smem_ptr_flag_bitsILi32EEENST_INS5_IJNSA_ILi8EEENSA_ILi32EEEEEENS5_IJS18_SC_EEEEEEEvNS4_8identityES11_S1C_vS1D_EENS_8epilogue10collective18CollectiveEpilogueINS1F_23Sm100TmaWarpSpecializedILi4ELi2ELi16ELb1ELb0EEEJNS5_IJSH_SG_SH_EEENS5_IJNST_ISH_SC_EENST_INS5_IJNSA_ILi16EEENSA_ILi2EEEEEENS5_IJSC_SF_EEEEEEEEfSJ_fSJ_NS1F_6fusion15FusionCallbacksIS1J_NS1S_17LinearCombinationIffffLNS_15FloatRoundStyleE2EEES1K_S1R_JEEENS4_5SM1004TMEM4LOAD26SM100_TMEM_LOAD_32dp32b16xENS4_13SM90_TMA_LOADENS12_INS13_ILi2ELi4ELi3EEES16_NST_INS5_IJS17_S1M_EEENS5_IJS1M_SC_EEEEEEENS4_39AutoVectorizingCopyWithAssumedAlignmentILi128EEENS4_14SM90_TMA_STOREES27_S29_S29_EEEvvEEEEvNT_6ParamsE)
	.align		4
        /*000c*/ 	.word	index@(__assertfail)
	.align		4
        /*0010*/ 	.word	0x00000000
	.align		4
        /*0014*/ 	.word	0xfffffffe
	.align		4
        /*0018*/ 	.word	0x00000000
	.align		4
        /*001c*/ 	.word	0xfffffffd
	.align		4
        /*0020*/ 	.word	0x00000000
	.align		4
        /*0024*/ 	.word	0xfffffffc


//--------------------- .nv.constant4             --------------------------
	.section	.nv.constant4,"a",@progbits
	.align	8
	.align		8
.nv.constant4:
        /*0000*/ 	.dword	__assertfail
	.align		8
        /*0008*/ 	.dword	__unnamed_1
	.align		8
        /*0010*/ 	.dword	__unnamed_2
	.align		8
        /*0018*/ 	.dword	_ZN40_INTERNAL_dea0a710_4_k_cu_754aff31_229534cuda3std3__45__cpo5beginE
	.align		8
        /*0020*/ 	.dword	_ZN40_INTERNAL_dea0a710_4_k_cu_754aff31_229534cuda3std3__45__cpo3endE
	.align		8
        /*0028*/ 	.dword	_ZN40_INTERNAL_dea0a710_4_k_cu_754aff31_229534cuda3std3__45__cpo6cbeginE
	.align		8
        /*0030*/ 	.dword	_ZN40_INTERNAL_dea0a710_4_k_cu_754aff31_229534cuda3std3__45__cpo4cendE
	.align		8
        /*0038*/ 	.dword	_ZN40_INTERNAL_dea0a710_4_k_cu_754aff31_229534cuda3std3__442_GLOBAL__N__dea0a710_4_k_cu_754aff31_229536ignoreE
	.align		8
        /*0040*/ 	.dword	_ZN40_INTERNAL_dea0a710_4_k_cu_754aff31_229534cuda3std3__419piecewise_constructE
	.align		8
        /*0048*/ 	.dword	_ZN40_INTERNAL_dea0a710_4_k_cu_754aff31_229534cuda3std3__48in_placeE
	.align		8
        /*0050*/ 	.dword	_ZN40_INTERNAL_dea0a710_4_k_cu_754aff31_229534cuda3std6ranges3__45__cpo4swapE
	.align		8
        /*0058*/ 	.dword	_ZN40_INTERNAL_dea0a710_4_k_cu_754aff31_229534cuda3std6ranges3__45__cpo9iter_moveE
	.align		8
        /*0060*/ 	.dword	_ZN40_INTERNAL_dea0a710_4_k_cu_754aff31_229534cute7productE
	.align		8
        /*0068*/ 	.dword	_ZN40_INTERNAL_dea0a710_4_k_cu_754aff31_229534cute1_E
	.align		8
        /*0070*/ 	.dword	$str$25
	.align		8
        /*0078*/ 	.dword	$str$26
	.align		8
        /*0080*/ 	.dword	$str$27
	.align		8
        /*0088*/ 	.dword	$str$28


//--------------------- .text._ZN7cutlass13device_kernelINS_4gemm6kernel13GemmUniversalIN4cute5tupleIJiiiiEEENS1_10collective13CollectiveMmaINS1_35MainloopSm100TmaUmmaWarpSpecializedILi4ELi2ELi4ENS5_IJNS4_1CILi4EEESB_NSA_ILi1EEEEEEEENS5_IJNSA_ILi128EEENSA_ILi256EEENSA_ILi64EEEEEEfNS5_IJlSC_lEEEfSJ_NS4_8TiledMMAINS4_8MMA_AtomIJNS4_23SM100_MMA_TF32_2x1SM_SSINS_10tfloat32_tESN_fLi128ELi256ELNS4_4UMMA5MajorE0ELSP_0ELNSO_7ScaleInE0ELSQ_0EEEEEENS4_6LayoutINS5_IJSC_SC_SC_EEENS5_IJNSA_ILi0EEESV_SV_EEEEENS5_IJNS4_10UnderscoreESY_SY_EEEEENS4_28SM100_TMA_2SM_LOAD_MULTICASTENS4_14ComposedLayoutINS4_7SwizzleILi3ELi4ELi3EEENS4_18smem_ptr_flag_bitsILi32EEENST_INS5_IJNSA_ILi8EEENSA_ILi32EEEEEENS5_IJS18_SC_EEEEEEEvNS4_8identityES11_S1C_vS1D_EENS_8epilogue10collective18CollectiveEpilogueINS1F_23Sm100TmaWarpSpecializedILi4ELi2ELi16ELb1ELb0EEEJNS5_IJSH_SG_SH_EEENS5_IJNST_ISH_SC_EENST_INS5_IJNSA_ILi16EEENSA_ILi2EEEEEENS5_IJSC_SF_EEEEEEEEfSJ_fSJ_NS1F_6fusion15FusionCallbacksIS1J_NS1S_17LinearCombinationIffffLNS_15FloatRoundStyleE2EEES1K_S1R_JEEENS4_5SM1004TMEM4LOAD26SM100_TMEM_LOAD_32dp32b16xENS4_13SM90_TMA_LOADENS12_INS13_ILi2ELi4ELi3EEES16_NST_INS5_IJS17_S1M_EEENS5_IJS1M_SC_EEEEEEENS4_39AutoVectorizingCopyWithAssumedAlignmentILi128EEENS4_14SM90_TMA_STOREES27_S29_S29_EEEvvEEEEvNT_6ParamsE --------------------------
	.section	.text._ZN7cutlass13device_kernelINS_4gemm6kernel13GemmUniversalIN4cute5tupleIJiiiiEEENS1_10collective13CollectiveMmaINS1_35MainloopSm100TmaUmmaWarpSpecializedILi4ELi2ELi4ENS5_IJNS4_1CILi4EEESB_NSA_ILi1EEEEEEEENS5_IJNSA_ILi128EEENSA_ILi256EEENSA_ILi64EEEEEEfNS5_IJlSC_lEEEfSJ_NS4_8TiledMMAINS4_8MMA_AtomIJNS4_23SM100_MMA_TF32_2x1SM_SSINS_10tfloat32_tESN_fLi128ELi256ELNS4_4UMMA5MajorE0ELSP_0ELNSO_7ScaleInE0ELSQ_0EEEEEENS4_6LayoutINS5_IJSC_SC_SC_EEENS5_IJNSA_ILi0EEESV_SV_EEEEENS5_IJNS4_10UnderscoreESY_SY_EEEEENS4_28SM100_TMA_2SM_LOAD_MULTICASTENS4_14ComposedLayoutINS4_7SwizzleILi3ELi4ELi3EEENS4_18smem_ptr_flag_bitsILi32EEENST_INS5_IJNSA_ILi8EEENSA_ILi32EEEEEENS5_IJS18_SC_EEEEEEEvNS4_8identityES11_S1C_vS1D_EENS_8epilogue10collective18CollectiveEpilogueINS1F_23Sm100TmaWarpSpecializedILi4ELi2ELi16ELb1ELb0EEEJNS5_IJSH_SG_SH_EEENS5_IJNST_ISH_SC_EENST_INS5_IJNSA_ILi16EEENSA_ILi2EEEEEENS5_IJSC_SF_EEEEEEEEfSJ_fSJ_NS1F_6fusion15FusionCallbacksIS1J_NS1S_17LinearCombinationIffffLNS_15FloatRoundStyleE2EEES1K_S1R_JEEENS4_5SM1004TMEM4LOAD26SM100_TMEM_LOAD_32dp32b16xENS4_13SM90_TMA_LOADENS12_INS13_ILi2ELi4ELi3EEES16_NST_INS5_IJS17_S1M_EEENS5_IJS1M_SC_EEEEEEENS4_39AutoVectorizingCopyWithAssumedAlignmentILi128EEENS4_14SM90_TMA_STOREES27_S29_S29_EEEvvEEEEvNT_6ParamsE,"ax",@progbits
	.align	128
.text._ZN7cutlass13device_kernelINS_4gemm6kernel13GemmUniversalIN4cute5tupleIJiiiiEEENS1_10collective13CollectiveMmaINS1_35MainloopSm100TmaUmmaWarpSpecializedILi4ELi2ELi4ENS5_IJNS4_1CILi4EEESB_NSA_ILi1EEEEEEEENS5_IJNSA_ILi128EEENSA_ILi256EEENSA_ILi64EEEEEEfNS5_IJlSC_lEEEfSJ_NS4_8TiledMMAINS4_8MMA_AtomIJNS4_23SM100_MMA_TF32_2x1SM_SSINS_10tfloat32_tESN_fLi128ELi256ELNS4_4UMMA5MajorE0ELSP_0ELNSO_7ScaleInE0ELSQ_0EEEEEENS4_6LayoutINS5_IJSC_SC_SC_EEENS5_IJNSA_ILi0EEESV_SV_EEEEENS5_IJNS4_10UnderscoreESY_SY_EEEEENS4_28SM100_TMA_2SM_LOAD_MULTICASTENS4_14ComposedLayoutINS4_7SwizzleILi3ELi4ELi3EEENS4_18smem_ptr_flag_bitsILi32EEENST_INS5_IJNSA_ILi8EEENSA_ILi32EEEEEENS5_IJS18_SC_EEEEEEEvNS4_8identityES11_S1C_vS1D_EENS_8epilogue10collective18CollectiveEpilogueINS1F_23Sm100TmaWarpSpecializedILi4ELi2ELi16ELb1ELb0EEEJNS5_IJSH_SG_SH_EEENS5_IJNST_ISH_SC_EENST_INS5_IJNSA_ILi16EEENSA_ILi2EEEEEENS5_IJSC_SF_EEEEEEEEfSJ_fSJ_NS1F_6fusion15FusionCallbacksIS1J_NS1S_17LinearCombinationIffffLNS_15FloatRoundStyleE2EEES1K_S1R_JEEENS4_5SM1004TMEM4LOAD26SM100_TMEM_LOAD_32dp32b16xENS4_13SM90_TMA_LOADENS12_INS13_ILi2ELi4ELi3EEES16_NST_INS5_IJS17_S1M_EEENS5_IJS1M_SC_EEEEEEENS4_39AutoVectorizingCopyWithAssumedAlignmentILi128EEENS4_14SM90_TMA_STOREES27_S29_S29_EEEvvEEEEvNT_6ParamsE:
        .type           _ZN7cutlass13device_kernelINS_4gemm6kernel13GemmUniversalIN4cute5tupleIJiiiiEEENS1_10collective13CollectiveMmaINS1_35MainloopSm100TmaUmmaWarpSpecializedILi4ELi2ELi4ENS5_IJNS4_1CILi4EEESB_NSA_ILi1EEEEEEEENS5_IJNSA_ILi128EEENSA_ILi256EEENSA_ILi64EEEEEEfNS5_IJlSC_lEEEfSJ_NS4_8TiledMMAINS4_8MMA_AtomIJNS4_23SM100_MMA_TF32_2x1SM_SSINS_10tfloat32_tESN_fLi128ELi256ELNS4_4UMMA5MajorE0ELSP_0ELNSO_7ScaleInE0ELSQ_0EEEEEENS4_6LayoutINS5_IJSC_SC_SC_EEENS5_IJNSA_ILi0EEESV_SV_EEEEENS5_IJNS4_10UnderscoreESY_SY_EEEEENS4_28SM100_TMA_2SM_LOAD_MULTICASTENS4_14ComposedLayoutINS4_7SwizzleILi3ELi4ELi3EEENS4_18smem_ptr_flag_bitsILi32EEENST_INS5_IJNSA_ILi8EEENSA_ILi32EEEEEENS5_IJS18_SC_EEEEEEEvNS4_8identityES11_S1C_vS1D_EENS_8epilogue10collective18CollectiveEpilogueINS1F_23Sm100TmaWarpSpecializedILi4ELi2ELi16ELb1ELb0EEEJNS5_IJSH_SG_SH_EEENS5_IJNST_ISH_SC_EENST_INS5_IJNSA_ILi16EEENSA_ILi2EEEEEENS5_IJSC_SF_EEEEEEEEfSJ_fSJ_NS1F_6fusion15FusionCallbacksIS1J_NS1S_17LinearCombinationIffffLNS_15FloatRoundStyleE2EEES1K_S1R_JEEENS4_5SM1004TMEM4LOAD26SM100_TMEM_LOAD_32dp32b16xENS4_13SM90_TMA_LOADENS12_INS13_ILi2ELi4ELi3EEES16_NST_INS5_IJS17_S1M_EEENS5_IJS1M_SC_EEEEEEENS4_39AutoVectorizingCopyWithAssumedAlignmentILi128EEENS4_14SM90_TMA_STOREES27_S29_S29_EEEvvEEEEvNT_6ParamsE,@function
        .size           _ZN7cutlass13device_kernelINS_4gemm6kernel13GemmUniversalIN4cute5tupleIJiiiiEEENS1_10collective13CollectiveMmaINS1_35MainloopSm100TmaUmmaWarpSpecializedILi4ELi2ELi4ENS5_IJNS4_1CILi4EEESB_NSA_ILi1EEEEEEEENS5_IJNSA_ILi128EEENSA_ILi256EEENSA_ILi64EEEEEEfNS5_IJlSC_lEEEfSJ_NS4_8TiledMMAINS4_8MMA_AtomIJNS4_23SM100_MMA_TF32_2x1SM_SSINS_10tfloat32_tESN_fLi128ELi256ELNS4_4UMMA5MajorE0ELSP_0ELNSO_7ScaleInE0ELSQ_0EEEEEENS4_6LayoutINS5_IJSC_SC_SC_EEENS5_IJNSA_ILi0EEESV_SV_EEEEENS5_IJNS4_10UnderscoreESY_SY_EEEEENS4_28SM100_TMA_2SM_LOAD_MULTICASTENS4_14ComposedLayoutINS4_7SwizzleILi3ELi4ELi3EEENS4_18smem_ptr_flag_bitsILi32EEENST_INS5_IJNSA_ILi8EEENSA_ILi32EEEEEENS5_IJS18_SC_EEEEEEEvNS4_8identityES11_S1C_vS1D_EENS_8epilogue10collective18CollectiveEpilogueINS1F_23Sm100TmaWarpSpecializedILi4ELi2ELi16ELb1ELb0EEEJNS5_IJSH_SG_SH_EEENS5_IJNST_ISH_SC_EENST_INS5_IJNSA_ILi16EEENSA_ILi2EEEEEENS5_IJSC_SF_EEEEEEEEfSJ_fSJ_NS1F_6fusion15FusionCallbacksIS1J_NS1S_17LinearCombinationIffffLNS_15FloatRoundStyleE2EEES1K_S1R_JEEENS4_5SM1004TMEM4LOAD26SM100_TMEM_LOAD_32dp32b16xENS4_13SM90_TMA_LOADENS12_INS13_ILi2ELi4ELi3EEES16_NST_INS5_IJS17_S1M_EEENS5_IJS1M_SC_EEEEEEENS4_39AutoVectorizingCopyWithAssumedAlignmentILi128EEENS4_14SM90_TMA_STOREES27_S29_S29_EEEvvEEEEvNT_6ParamsE,(.L_x_245 - _ZN7cutlass13device_kernelINS_4gemm6kernel13GemmUniversalIN4cute5tupleIJiiiiEEENS1_10collective13CollectiveMmaINS1_35MainloopSm100TmaUmmaWarpSpecializedILi4ELi2ELi4ENS5_IJNS4_1CILi4EEESB_NSA_ILi1EEEEEEEENS5_IJNSA_ILi128EEENSA_ILi256EEENSA_ILi64EEEEEEfNS5_IJlSC_lEEEfSJ_NS4_8TiledMMAINS4_8MMA_AtomIJNS4_23SM100_MMA_TF32_2x1SM_SSINS_10tfloat32_tESN_fLi128ELi256ELNS4_4UMMA5MajorE0ELSP_0ELNSO_7ScaleInE0ELSQ_0EEEEEENS4_6LayoutINS5_IJSC_SC_SC_EEENS5_IJNSA_ILi0EEESV_SV_EEEEENS5_IJNS4_10UnderscoreESY_SY_EEEEENS4_28SM100_TMA_2SM_LOAD_MULTICASTENS4_14ComposedLayoutINS4_7SwizzleILi3ELi4ELi3EEENS4_18smem_ptr_flag_bitsILi32EEENST_INS5_IJNSA_ILi8EEENSA_ILi32EEEEEENS5_IJS18_SC_EEEEEEEvNS4_8identityES11_S1C_vS1D_EENS_8epilogue10collective18CollectiveEpilogueINS1F_23Sm100TmaWarpSpecializedILi4ELi2ELi16ELb1ELb0EEEJNS5_IJSH_SG_SH_EEENS5_IJNST_ISH_SC_EENST_INS5_IJNSA_ILi16EEENSA_ILi2EEEEEENS5_IJSC_SF_EEEEEEEEfSJ_fSJ_NS1F_6fusion15FusionCallbacksIS1J_NS1S_17LinearCombinationIffffLNS_15FloatRoundStyleE2EEES1K_S1R_JEEENS4_5SM1004TMEM4LOAD26SM100_TMEM_LOAD_32dp32b16xENS4_13SM90_TMA_LOADENS12_INS13_ILi2ELi4ELi3EEES16_NST_INS5_IJS17_S1M_EEENS5_IJS1M_SC_EEEEEEENS4_39AutoVectorizingCopyWithAssumedAlignmentILi128EEENS4_14SM90_TMA_STOREES27_S29_S29_EEEvvEEEEvNT_6ParamsE)
        .other          _ZN7cutlass13device_kernelINS_4gemm6kernel13GemmUniversalIN4cute5tupleIJiiiiEEENS1_10collective13CollectiveMmaINS1_35MainloopSm100TmaUmmaWarpSpecializedILi4ELi2ELi4ENS5_IJNS4_1CILi4EEESB_NSA_ILi1EEEEEEEENS5_IJNSA_ILi128EEENSA_ILi256EEENSA_ILi64EEEEEEfNS5_IJlSC_lEEEfSJ_NS4_8TiledMMAINS4_8MMA_AtomIJNS4_23SM100_MMA_TF32_2x1SM_SSINS_10tfloat32_tESN_fLi128ELi256ELNS4_4UMMA5MajorE0ELSP_0ELNSO_7ScaleInE0ELSQ_0EEEEEENS4_6LayoutINS5_IJSC_SC_SC_EEENS5_IJNSA_ILi0EEESV_SV_EEEEENS5_IJNS4_10UnderscoreESY_SY_EEEEENS4_28SM100_TMA_2SM_LOAD_MULTICASTENS4_14ComposedLayoutINS4_7SwizzleILi3ELi4ELi3EEENS4_18smem_ptr_flag_bitsILi32EEENST_INS5_IJNSA_ILi8EEENSA_ILi32EEEEEENS5_IJS18_SC_EEEEEEEvNS4_8identityES11_S1C_vS1D_EENS_8epilogue10collective18CollectiveEpilogueINS1F_23Sm100TmaWarpSpecializedILi4ELi2ELi16ELb1ELb0EEEJNS5_IJSH_SG_SH_EEENS5_IJNST_ISH_SC_EENST_INS5_IJNSA_ILi16EEENSA_ILi2EEEEEENS5_IJSC_SF_EEEEEEEEfSJ_fSJ_NS1F_6fusion15FusionCallbacksIS1J_NS1S_17LinearCombinationIffffLNS_15FloatRoundStyleE2EEES1K_S1R_JEEENS4_5SM1004TMEM4LOAD26SM100_TMEM_LOAD_32dp32b16xENS4_13SM90_TMA_LOADENS12_INS13_ILi2ELi4ELi3EEES16_NST_INS5_IJS17_S1M_EEENS5_IJS1M_SC_EEEEEEENS4_39AutoVectorizingCopyWithAssumedAlignmentILi128EEENS4_14SM90_TMA_STOREES27_S29_S29_EEEvvEEEEvNT_6ParamsE,@"STO_CUDA_ENTRY STV_DEFAULT"
_ZN7cutlass13device_kernelINS_4gemm6kernel13GemmUniversalIN4cute5tupleIJiiiiEEENS1_10collective13CollectiveMmaINS1_35MainloopSm100TmaUmmaWarpSpecializedILi4ELi2ELi4ENS5_IJNS4_1CILi4EEESB_NSA_ILi1EEEEEEEENS5_IJNSA_ILi128EEENSA_ILi256EEENSA_ILi64EEEEEEfNS5_IJlSC_lEEEfSJ_NS4_8TiledMMAINS4_8MMA_AtomIJNS4_23SM100_MMA_TF32_2x1SM_SSINS_10tfloat32_tESN_fLi128ELi256ELNS4_4UMMA5MajorE0ELSP_0ELNSO_7ScaleInE0ELSQ_0EEEEEENS4_6LayoutINS5_IJSC_SC_SC_EEENS5_IJNSA_ILi0EEESV_SV_EEEEENS5_IJNS4_10UnderscoreESY_SY_EEEEENS4_28SM100_TMA_2SM_LOAD_MULTICASTENS4_14ComposedLayoutINS4_7SwizzleILi3ELi4ELi3EEENS4_18smem_ptr_flag_bitsILi32EEENST_INS5_IJNSA_ILi8EEENSA_ILi32EEEEEENS5_IJS18_SC_EEEEEEEvNS4_8identityES11_S1C_vS1D_EENS_8epilogue10collective18CollectiveEpilogueINS1F_23Sm100TmaWarpSpecializedILi4ELi2ELi16ELb1ELb0EEEJNS5_IJSH_SG_SH_EEENS5_IJNST_ISH_SC_EENST_INS5_IJNSA_ILi16EEENSA_ILi2EEEEEENS5_IJSC_SF_EEEEEEEEfSJ_fSJ_NS1F_6fusion15FusionCallbacksIS1J_NS1S_17LinearCombinationIffffLNS_15FloatRoundStyleE2EEES1K_S1R_JEEENS4_5SM1004TMEM4LOAD26SM100_TMEM_LOAD_32dp32b16xENS4_13SM90_TMA_LOADENS12_INS13_ILi2ELi4ELi3EEES16_NST_INS5_IJS17_S1M_EEENS5_IJS1M_SC_EEEEEEENS4_39AutoVectorizingCopyWithAssumedAlignmentILi128EEENS4_14SM90_TMA_STOREES27_S29_S29_EEEvvEEEEvNT_6ParamsE:
[----:B------:R-:W1:Y:S01]  /*0000*/  LDC R1, c[0x0][0x37c] ;  /* 0x0000df00ff017b82 */ /* 0x000e620000000800 */
[----:B------:R-:W2:Y:S01]  /*0010*/  S2R R68, SR_TID.X ;  /* 0x0000000000447919 */ /* 0x000ea20000002100 */
[----:B------:R-:W3:Y:S06]  /*0020*/  LDCU.64 UR8, c[0x0][0x890] ;  /* 0x00011200ff0877ac */ /* 0x000eec0008000a00 */
[----:B------:R-:W4:Y:S01]  /*0030*/  S2UR UR53, SR_CgaCtaId ;  /* 0x00000000003579c3 */ /* 0x000f220000008800 */
[----:B------:R-:W-:Y:S02]  /*0040*/  PRMT R26, RZ, 0x7610, R26 ;  /* 0x00007610ff1a7816 */ /* 0x000fe4000000001a */
[----:B------:R-:W-:-:S02]  /*0050*/  ELECT P0, URZ, PT ;  /* 0x0000000000ff782f */ /* 0x000fc40003800000 */
[----:B---3--:R-:W-:-:S04]  /*0060*/  ISETP.NE.U32.AND P1, PT, RZ, UR8, PT ;  /* 0x00000008ff007c0c */ /* 0x008fc8000bf25070 */
[----:B------:R-:W-:Y:S01]  /*0070*/  ISETP.NE.AND.EX P2, PT, RZ, UR9, PT, P1 ;  /* 0x00000009ff007c0c */ /* 0x000fe2000bf45310 */
[----:B----4-:R-:W-:Y:S02]  /*0080*/  ULOP3.LUT UR68, UR53, 0x1, URZ, 0xc0, !UPT ;  /* 0x0000000135447892 */ /* 0x010fe4000f8ec0ff */
[----:B------:R-:W-:Y:S01]  /*0090*/  ULOP3.LUT UR69, UR53, 0x1, URZ, 0x3c, !UPT ;  /* 0x0000000135457892 */ /* 0x000fe2000f8e3cff */
[----:B--2---:R-:W-:-:S05]  /*00a0*/  SHF.R.U32.HI R56, RZ, 0x5, R68 ;  /* 0x00000005ff387819 */ /* 0x004fca0000011644 */
[----:B------:R-:W2:Y:S02]  /*00b0*/  SHFL.IDX PT, R0, R56, RZ, 0x1f ;  /* 0x00001fff38007589 */ /* 0x000ea400000e0000 */
[----:B--2---:R-:W-:Y:S02]  /*00c0*/  R2UR UR22, R0 ;  /* 0x00000000001672ca */ /* 0x004fe400000e0000 */
[----:B-1----:R-:W-:Y:S05]  /*00d0*/  @P2 BRA `(.L_x_0) ;  /* 0x0000000000302947 */ /* 0x002fea0003800000 */
[----:B------:R-:W1:Y:S02]  /*00e0*/  LDCU.64 UR4, c[0x0][0x888] ;  /* 0x00011100ff0477ac */ /* 0x000e640008000a00 */
[----:B-1----:R-:W-:-:S04]  /*00f0*/  UISETP.NE.U32.AND UP0, UPT, UR4, URZ, UPT ;  /* 0x000000ff0400728c */ /* 0x002fc8000bf05070 */
[----:B------:R-:W-:-:S09]  /*0100*/  UISETP.NE.AND.EX UP0, UPT, UR5, URZ, UPT, UP0 ;  /* 0x000000ff0500728c */ /* 0x000fd2000bf05300 */
[----:B------:R-:W-:Y:S05]  /*0110*/  BRA.U !UP0, `(.L_x_1) ;  /* 0x0000000108147547 */ /* 0x000fea000b800000 */
[----:B------:R-:W1:Y:S01]  /*0120*/  LDC.64 R2, c[0x0][0x888] ;  /* 0x00022200ff027b82 */ /* 0x000e620000000a00 */
[----:B------:R-:W1:Y:S02]  /*0130*/  LDCU.64 UR4, c[0x0][0x358] ;  /* 0x00006b00ff0477ac */ /* 0x000e640008000a00 */
[----:B-1----:R1:W5:Y:S01]  /*0140*/  LDG.E R27, desc[UR4][R2.64] ;  /* 0x00000004021b7981 */ /* 0x002362000c1e1900 */
[----:B------:R-:W-:Y:S01]  /*0150*/  HFMA2 R26, -RZ, RZ, 0, 5.9604644775390625e-08 ;  /* 0x00000001ff1a7431 */ /* 0x000fe200000001ff */
[----:B------:R-:W-:Y:S05]  /*0160*/  BRA `(.L_x_0) ;  /* 0x00000000000c7947 */ /* 0x000fea0003800000 */
.L_x_1:
[----:B------:R-:W1:Y:S01]  /*0170*/  LDCU UR4, c[0x0][0x880] ;  /* 0x00011000ff0477ac */ /* 0x000e620008000800 */
[----:B------:R-:W-:Y:S01]  /*0180*/  HFMA2 R26, -RZ, RZ, 0, 5.9604644775390625e-08 ;  /* 0x00000001ff1a7431 */ /* 0x000fe200000001ff */
[----:B-1----:R-:W-:-:S07]  /*0190*/  MOV R27, UR4 ;  /* 0x00000004001b7c02 */ /* 0x002fce0008000f00 */
.L_x_0:
[----:B------:R-:W2:Y:S02]  /*01a0*/  LDCU.64 UR4, c[0x0][0x8b0] ;  /* 0x00011600ff0477ac */ /* 0x000ea40008000a00 */
[----:B--2---:R-:W-:-:S04]  /*01b0*/  UISETP.NE.U32.AND UP0, UPT, UR4, URZ, UPT ;  /* 0x000000ff0400728c */ /* 0x004fc8000bf05070 */
[----:B------:R-:W-:-:S09]  /*01c0*/  UISETP.NE.AND.EX UP0, UPT, UR5, URZ, UPT, UP0 ;  /* 0x000000ff0500728c */ /* 0x000fd2000bf05300 */
[----:B------:R-:W-:Y:S05]  /*01d0*/  BRA.U UP0, `(.L_x_2) ;  /* 0x0000000100287547 */ /* 0x000fea000b800000 */
[----:B------:R-:W2:Y:S02]  /*01e0*/  LDCU.64 UR4, c[0x0][0x8a8] ;  /* 0x00011500ff0477ac */ /* 0x000ea40008000a00 */
[----:B--2---:R-:W-:-:S04]  /*01f0*/  UISETP.NE.U32.AND UP0, UPT, UR4, URZ, UPT ;  /* 0x000000ff0400728c */ /* 0x004fc8000bf05070 */
[----:B------:R-:W-:-:S09]  /*0200*/  UISETP.NE.AND.EX UP0, UPT, UR5, URZ, UPT, UP0 ;  /* 0x000000ff0500728c */ /* 0x000fd2000bf05300 */
[----:B------:R-:W-:Y:S05]  /*0210*/  BRA.U !UP0, `(.L_x_3) ;  /* 0x0000000108107547 */ /* 0x000fea000b800000 */
[----:B------:R-:W2:Y:S01]  /*0220*/  LDC.64 R24, c[0x0][0x8a8] ;  /* 0x00022a00ff187b82 */ /* 0x000ea20000000a00 */
[----:B------:R-:W2:Y:S02]  /*0230*/  LDCU.64 UR4, c[0x0][0x358] ;  /* 0x00006b00ff0477ac */ /* 0x000ea40008000a00 */
[----:B--2---:R2:W5:Y:S01]  /*0240*/  LDG.E R24, desc[UR4][R24.64] ;  /* 0x0000000418187981 */ /* 0x004562000c1e1900 */
[----:B------:R-:W-:Y:S05]  /*0250*/  BRA `(.L_x_2) ;  /* 0x0000000000087947 */ /* 0x000fea0003800000 */
.L_x_3:
[----:B------:R-:W2:Y:S02]  /*0260*/  LDCU UR4, c[0x0][0x8a0] ;  /* 0x00011400ff0477ac */ /* 0x000ea40008000800 */
[----:B--2---:R-:W-:Y:S02]  /*0270*/  MOV R24, UR4 ;  /* 0x0000000400187c02 */ /* 0x004fe40008000f00 */
.L_x_2:
[----:B------:R-:W-:Y:S01]  /*0280*/  IMAD.U32 R0, RZ, RZ, UR22 ;  /* 0x00000016ff007e24 */ /* 0x000fe2000f8e00ff */
[----:B------:R-:W-:Y:S04]  /*0290*/  BSSY.RECONVERGENT B0, `(.L_x_4) ;  /* 0x000000c000007945 */ /* 0x000fe80003800200 */
[C---:B------:R-:W-:Y:S02]  /*02a0*/  ISETP.NE.OR P3, PT, R0.reuse, 0x1, !P0 ;  /* 0x000000010000780c */ /* 0x040fe40004765670 */
[----:B------:R-:W-:-:S11]  /*02b0*/  ISETP.NE.OR P2, PT, R0, 0x3, !P0 ;  /* 0x000000030000780c */ /* 0x000fd60004745670 */
[----:B------:R-:W-:Y:S05]  /*02c0*/  @P3 BRA `(.L_x_5) ;  /* 0x0000000000203947 */ /* 0x000fea0003800000 */
[----:B------:R-:W3:Y:S02]  /*02d0*/  LDCU.64 UR4, c[0x0][0x348] ;  /* 0x00006900ff0477ac */ /* 0x000ee40008000a00 */
[----:B---3--:R-:W-:Y:S02]  /*02e0*/  UIADD3 UR6, UP1, UPT, UR4, 0x80, URZ ;  /* 0x0000008004067890 */ /* 0x008fe4000ff3e0ff */
[----:B------:R-:W-:Y:S02]  /*02f0*/  UIADD3 UR4, UP0, UPT, UR4, 0x180, URZ ;  /* 0x0000018004047890 */ /* 0x000fe4000ff1e0ff */
[----:B------:R-:W-:Y:S02]  /*0300*/  UIADD3.X UR7, UPT, UPT, URZ, UR5, URZ, UP1, !UPT ;  /* 0x00000005ff077290 */ /* 0x000fe40008ffe4ff */
[----:B------:R-:W-:-:S07]  /*0310*/  UIADD3.X UR5, UPT, UPT, URZ, UR5, URZ, UP0, !UPT ;  /* 0x00000005ff057290 */ /* 0x000fce00087fe4ff */
[----:B------:R3:W-:Y:S02]  /*0320*/  UTMACCTL.PF [UR6] ;  /* 0x00000000060079b9 */ /* 0x0007e40008040000 */
[----:B------:R3:W-:Y:S02]  /*0330*/  UTMACCTL.PF [UR4] ;  /* 0x00000000040079b9 */ /* 0x0007e40008040000 */
[----:B---3--:R-:W-:Y:S01]  /*0340*/  NOP ;  /* 0x0000000000007918 */ /* 0x008fe20000000000 */
.L_x_5:
[----:B------:R-:W-:Y:S05]  /*0350*/  BSYNC.RECONVERGENT B0 ;  /* 0x0000000000007941 */ /* 0x000fea0003800200 */
.L_x_4:
[----:B------:R-:W-:Y:S04]  /*0360*/  BSSY.RECONVERGENT B0, `(.L_x_6) ;  /* 0x000000a000007945 */ /* 0x000fe80003800200 */
        /* <DEDUP_REMOVED lines=9> */
.L_x_7:
[----:B------:R-:W-:Y:S05]  /*0400*/  BSYNC.RECONVERGENT B0 ;  /* 0x0000000000007941 */ /* 0x000fea0003800200 */
.L_x_6:
[----:B------:R-:W3:Y:S01]  /*0410*/  LDCU.64 UR4, c[0x0][0x888] ;  /* 0x00011100ff0477ac */ /* 0x000ee20008000a00 */
[----:B------:R-:W-:Y:S01]  /*0420*/  ISETP.NE.AND.EX P1, PT, RZ, UR9, PT, P1 ;  /* 0x00000009ff007c0c */ /* 0x000fe2000bf25310 */
[----:B------:R-:W-:Y:S01]  /*0430*/  UPLOP3.LUT UP3, UPT, UPT, UPT, UPT, 0x80, 0x8 ;  /* 0x000000000008789c */ /* 0x000fe20003f6f070 */
[----:B---3--:R-:W-:-:S04]  /*0440*/  ISETP.NE.U32.AND P2, PT, RZ, UR4, PT ;  /* 0x00000004ff007c0c */ /* 0x008fc8000bf45070 */
[----:B------:R-:W-:-:S13]  /*0450*/  ISETP.NE.AND.EX P2, PT, RZ, UR5, PT, P2 ;  /* 0x00000005ff007c0c */ /* 0x000fda000bf45320 */
[----:B------:R-:W-:Y:S05]  /*0460*/  @P2 BRA P1, `(.L_x_8) ;  /* 0x0000000000282947 */ /* 0x000fea0000800000 */
[----:B------:R-:W-:Y:S01]  /*0470*/  UISETP.NE.U32.AND UP0, UPT, UR8, URZ, UPT ;  /* 0x000000ff0800728c */ /* 0x000fe2000bf05070 */
[----:B-----5:R-:W-:Y:S01]  /*0480*/  FSETP.NEU.AND P1, PT, R27, RZ, PT ;  /* 0x000000ff1b00720b */ /* 0x020fe20003f2d000 */
[----:B------:R-:W-:Y:S02]  /*0490*/  UISETP.NE.U32.AND UP2, UPT, UR4, URZ, UPT ;  /* 0x000000ff0400728c */ /* 0x000fe4000bf45070 */
[----:B------:R-:W-:Y:S02]  /*04a0*/  UISETP.NE.AND.EX UP1, UPT, UR9, URZ, UPT, UP0 ;  /* 0x000000ff0900728c */ /* 0x000fe4000bf25300 */
[----:B------:R-:W-:-:S04]  /*04b0*/  UISETP.NE.AND.EX UP0, UPT, UR5, URZ, UPT, UP2 ;  /* 0x000000ff0500728c */ /* 0x000fc8000bf05320 */
[----:B------:R-:W-:-:S04]  /*04c0*/  USEL UR4, URZ, 0xffffffff, UP0 ;  /* 0xffffffffff047887 */ /* 0x000fc80008000000 */
[----:B------:R-:W-:Y:S01]  /*04d0*/  VOTEU.ANY UP0, P1 ;  /* 0x0000000000ff7886 */ /* 0x000fe20000800100 */
[----:B------:R-:W-:-:S04]  /*04e0*/  @!UP1 USEL UR4, URZ, 0xffffffff, UP0 ;  /* 0xffffffffff049887 */ /* 0x000fc80008000000 */
[----:B------:R-:W-:-:S04]  /*04f0*/  ULOP3.LUT UR4, UR4, 0x1, URZ, 0xc0, !UPT ;  /* 0x0000000104047892 */ /* 0x000fc8000f8ec0ff */
[----:B------:R-:W-:-:S11]  /*0500*/  UISETP.NE.U32.AND UP3, UPT, UR4, 0x1, UPT ;  /* 0x000000010400788c */ /* 0x000fd6000bf65070 */
.L_x_8:
[----:B------:R-:W3:Y:S01]  /*0510*/  SHFL.IDX PT, R0, R56, RZ, 0x1f ;  /* 0x00001fff38007589 */ /* 0x000ee200000e0000 */
[----:B------:R-:W-:-:S04]  /*0520*/  UISETP.NE.AND UP0, UPT, UR22, 0x2, UPT ;  /* 0x000000021600788c */ /* 0x000fc8000bf05270 */
[----:B------:R-:W-:Y:S02]  /*0530*/  UISETP.EQ.AND UP1, UPT, UR68, URZ, !UP0 ;  /* 0x000000ff4400728c */ /* 0x000fe4000c722270 */
[----:B------:R-:W-:-:S04]  /*0540*/  USEL UR54, URZ, 0x1, UP0 ;  /* 0x00000001ff367887 */ /* 0x000fc80008000000 */
[----:B------:R-:W-:Y:S02]  /*0550*/  PLOP3.LUT P4, PT, P0, PT, UP1, 0x80, 0x8 ;  /* 0x000000000008781c */ /* 0x000fe4000078f018 */
[----:B---3--:R-:W-:-:S13]  /*0560*/  ISETP.NE.AND P1, PT, R0, RZ, PT ;  /* 0x000000ff0000720c */ /* 0x008fda0003f25270 */
[----:B------:R-:W-:Y:S05]  /*0570*/  @P1 BRA `(.L_x_9) ;  /* 0x0000000000541947 */ /* 0x000fea0003800000 */
[----:B------:R-:W-:Y:S01]  /*0580*/  UMOV UR4, 0x400 ;  /* 0x0000040000047882 */ /* 0x000fe20000000000 */
[----:B------:R-:W-:Y:S01]  /*0590*/  UMOV UR8, 0x1 ;  /* 0x0000000100087882 */ /* 0x000fe20000000000 */
[----:B------:R-:W-:Y:S01]  /*05a0*/  UMOV UR6, 0x5 ;  /* 0x0000000500067882 */ /* 0x000fe20000000000 */
[----:B------:R-:W-:Y:S02]  /*05b0*/  ULEA UR4, UR53, UR4, 0x18 ;  /* 0x0000000435047291 */ /* 0x000fe4000f8ec0ff */
[----:B------:R-:W-:-:S04]  /*05c0*/  UIADD3 UR8, UPT, UPT, -UR8, 0x100000, URZ ;  /* 0x0010000008087890 */ /* 0x000fc8000fffe1ff */
[----:B------:R-:W-:Y:S02]  /*05d0*/  USHF.L.U32 UR9, UR8, 0xb, URZ ;  /* 0x0000000b08097899 */ /* 0x000fe400080006ff */
[----:B------:R-:W-:Y:S02]  /*05e0*/  USHF.L.U32 UR8, UR8, 0x1, URZ ;  /* 0x0000000108087899 */ /* 0x000fe400080006ff */
[----:B------:R-:W-:-:S04]  /*05f0*/  UIADD3 UR6, UPT, UPT, -UR6, 0x100000, URZ ;  /* 0x0010000006067890 */ /* 0x000fc8000fffe1ff */
[----:B------:R-:W-:Y:S02]  /*0600*/  USHF.L.U32 UR7, UR6, 0xb, URZ ;  /* 0x0000000b06077899 */ /* 0x000fe400080006ff */
[----:B------:R-:W-:Y:S01]  /*0610*/  USHF.L.U32 UR6, UR6, 0x1, URZ ;  /* 0x0000000106067899 */ /* 0x000fe200080006ff */
[----:B------:R-:W-:Y:S01]  /*0620*/  ELECT P1, URZ, PT ;  /* 0x0000000000ff782f */ /* 0x000fe20003820000 */
[----:B------:R-:W3:Y:S02]  /*0630*/  FENCE.VIEW.ASYNC.S ;  /* 0x00000000000073c6 */ /* 0x000ee40000000000 */
[----:B---3--:R3:W4:Y:S08]  /*0640*/  SYNCS.EXCH.64 URZ, [UR4], UR8 ;  /* 0x0000000804ff75b2 */ /* 0x0087300008000100 */
[----:B------:R3:W1:Y:S01]  /*0650*/  SYNCS.EXCH.64 URZ, [UR4+0x20], UR6 ;  /* 0x0000200604ff75b2 */ /* 0x0006620008000100 */
[----:B------:R3:W1:Y:S01]  /*0660*/  SYNCS.EXCH.64 URZ, [UR4+0x8], UR8 ;  /* 0x0000080804ff75b2 */ /* 0x0006620008000100 */
[----:B------:R3:W1:Y:S01]  /*0670*/  SYNCS.EXCH.64 URZ, [UR4+0x28], UR6 ;  /* 0x0000280604ff75b2 */ /* 0x0006620008000100 */
[----:B------:R3:W1:Y:S01]  /*0680*/  SYNCS.EXCH.64 URZ, [UR4+0x10], UR8 ;  /* 0x0000100804ff75b2 */ /* 0x0006620008000100 */
[----:B------:R3:W1:Y:S01]  /*0690*/  SYNCS.EXCH.64 URZ, [UR4+0x30], UR6 ;  /* 0x0000300604ff75b2 */ /* 0x0006620008000100 */
[----:B------:R3:W1:Y:S01]  /*06a0*/  SYNCS.EXCH.64 URZ, [UR4+0x18], UR8 ;  /* 0x0000180804ff75b2 */ /* 0x0006620008000100 */
[----:B------:R3:W1:Y:S01]  /*06b0*/  SYNCS.EXCH.64 URZ, [UR4+0x38], UR6 ;  /* 0x0000380604ff75b2 */ /* 0x0006620008000100 */
[----:B------:R-:W-:Y:S01]  /*06c0*/  NOP ;  /* 0x0000000000007918 */ /* 0x000fe20000000000 */
.L_x_9:
[----:B------:R-:W2:Y:S01]  /*06d0*/  SHFL.IDX PT, R0, R56, RZ, 0x1f ;  /* 0x00001fff38007589 */ /* 0x000ea200000e0000 */
[----:B------:R-:W-:Y:S01]  /*06e0*/  NOP ;  /* 0x0000000000007918 */ /* 0x000fe20000000000 */
[----:B--2---:R-:W-:-:S13]  /*06f0*/  ISETP.NE.AND P1, PT, R0, 0x1, PT ;  /* 0x000000010000780c */ /* 0x004fda0003f25270 */
[----:B------:R-:W-:Y:S05]  /*0700*/  @P1 BRA `(.L_x_10) ;  /* 0x0000000000541947 */ /* 0x000fea0003800000 */
[----:B---3--:R-:W-:Y:S01]  /*0710*/  UMOV UR4, 0x400 ;  /* 0x0000040000047882 */ /* 0x008fe20000000000 */
        /* <DEDUP_REMOVED lines=10> */
[----:B------:R-:W2:Y:S02]  /*07c0*/  FENCE.VIEW.ASYNC.S ;  /* 0x00000000000073c6 */ /* 0x000ea40000000000 */
[----:B--2---:R2:W3:Y:S08]  /*07d0*/  SYNCS.EXCH.64 URZ, [UR4+0x40], UR8 ;  /* 0x0000400804ff75b2 */ /* 0x0044f00008000100 */
        /* <DEDUP_REMOVED lines=8> */
.L_x_10:
[----:B------:R-:W4:Y:S01]  /*0860*/  SHFL.IDX PT, R0, R56, RZ, 0x1f ;  /* 0x00001fff38007589 */ /* 0x000f2200000e0000 */
[----:B------:R-:W-:Y:S01]  /*0870*/  NOP ;  /* 0x0000000000007918 */ /* 0x000fe20000000000 */
[----:B----4-:R-:W-:-:S13]  /*0880*/  ISETP.NE.AND P1, PT, R0, 0x3, PT ;  /* 0x000000030000780c */ /* 0x010fda0003f25270 */
[----:B------:R-:W-:Y:S05]  /*0890*/  @P1 BRA `(.L_x_11) ;  /* 0x00000000002c1947 */ /* 0x000fea0003800000 */
[----:B--23--:R-:W-:Y:S01]  /*08a0*/  UMOV UR6, 0x400 ;  /* 0x0000040000067882 */ /* 0x00cfe20000000000 */
[----:B------:R-:W-:Y:S01]  /*08b0*/  UMOV UR4, 0x20 ;  /* 0x0000002000047882 */ /* 0x000fe20000000000 */
[----:B------:R-:W-:Y:S02]  /*08c0*/  ULEA UR6, UR53, UR6, 0x18 ;  /* 0x0000000635067291 */ /* 0x000fe4000f8ec0ff */
[----:B------:R-:W-:-:S04]  /*08d0*/  UIADD3 UR4, UPT, UPT, -UR4, 0x100000, URZ ;  /* 0x0010000004047890 */ /* 0x000fc8000fffe1ff */
[----:B------:R-:W-:Y:S02]  /*08e0*/  USHF.L.U32 UR5, UR4, 0xb, URZ ;  /* 0x0000000b04057899 */ /* 0x000fe400080006ff */
[----:B------:R-:W-:Y:S01]  /*08f0*/  USHF.L.U32 UR4, UR4, 0x1, URZ ;  /* 0x0000000104047899 */ /* 0x000fe200080006ff */
[----:B------:R-:W-:Y:S01]  /*0900*/  ELECT P1, URZ, PT ;  /* 0x0000000000ff782f */ /* 0x000fe20003820000 */
[----:B------:R-:W2:Y:S10]  /*0910*/  FENCE.VIEW.ASYNC.S ;  /* 0x00000000000073c6 */ /* 0x000eb40000000000 */
[----:B--2---:R4:W2:Y:S01]  /*0920*/  SYNCS.EXCH.64 URZ, [UR6+0x80], UR4 ;  /* 0x0000800406ff75b2 */ /* 0x0048a20008000100 */
[----:B------:R4:W3:Y:S02]  /*0930*/  SYNCS.EXCH.64 URZ, [UR6+0x88], UR4 ;  /* 0x0000880406ff75b2 */ /* 0x0008e40008000100 */
[----:B----4-:R-:W-:Y:S01]  /*0940*/  NOP ;  /* 0x0000000000007918 */ /* 0x010fe20000000000 */
.L_x_11:
[----:B------:R-:W4:Y:S01]  /*0950*/  SHFL.IDX PT, R0, R56, RZ, 0x1f ;  /* 0x00001fff38007589 */ /* 0x000f2200000e0000 */
[----:B------:R-:W-:Y:S01]  /*0960*/  NOP ;  /* 0x0000000000007918 */ /* 0x000fe20000000000 */
[----:B----4-:R-:W-:-:S13]  /*0970*/  ISETP.NE.AND P1, PT, R0, 0x4, PT ;  /* 0x000000040000780c */ /* 0x010fda0003f25270 */
[----:B------:R-:W-:Y:S05]  /*0980*/  @P1 BRA `(.L_x_12) ;  /* 0x0000000000481947 */ /* 0x000fea0003800000 */
[----:B--23--:R-:W-:Y:S01]  /*0990*/  UMOV UR4, 0xe20 ;  /* 0x00000e2000047882 */ /* 0x00cfe20000000000 */
[----:B------:R-:W-:Y:S01]  /*09a0*/  UMOV UR6, 0x400 ;  /* 0x0000040000067882 */ /* 0x000fe20000000000 */
[----:B------:R-:W-:Y:S01]  /*09b0*/  USEL UR4, UR4, 0xc20, UP3 ;  /* 0x00000c2004047887 */ /* 0x000fe20009800000 */
        /* <DEDUP_REMOVED lines=10> */
[----:B--2---:R4:W2:Y:S08]  /*0a60*/  SYNCS.EXCH.64 URZ, [UR6+0x90], UR8 ;  /* 0x0000900806ff75b2 */ /* 0x0048b00008000100 */
[----:B------:R4:W3:Y:S01]  /*0a70*/  SYNCS.EXCH.64 URZ, [UR6+0xa0], UR4 ;  /* 0x0000a00406ff75b2 */ /* 0x0008e20008000100 */
[----:B------:R4:W1:Y:S01]  /*0a80*/  SYNCS.EXCH.64 URZ, [UR6+0x98], UR8 ;  /* 0x0000980806ff75b2 */ /* 0x0008620008000100 */
[----:B------:R4:W1:Y:S02]  /*0a90*/  SYNCS.EXCH.64 URZ, [UR6+0xa8], UR4 ;  /* 0x0000a80406ff75b2 */ /* 0x0008640008000100 */
[----:B----4-:R-:W-:Y:S01]  /*0aa0*/  NOP ;  /* 0x0000000000007918 */ /* 0x010fe20000000000 */
.L_x_12:
[----:B------:R-:W4:Y:S01]  /*0ab0*/  SHFL.IDX PT, R0, R56, RZ, 0x1f ;  /* 0x00001fff38007589 */ /* 0x000f2200000e0000 */
[----:B------:R-:W-:Y:S01]  /*0ac0*/  NOP ;  /* 0x0000000000007918 */ /* 0x000fe20000000000 */
[----:B----4-:R-:W-:-:S13]  /*0ad0*/  ISETP.NE.AND P1, PT, R0, 0x5, PT ;  /* 0x000000050000780c */ /* 0x010fda0003f25270 */
[----:B------:R-:W-:Y:S05]  /*0ae0*/  @P1 BRA `(.L_x_13) ;  /* 0x0000000000541947 */ /* 0x000fea0003800000 */
[----:B--23--:R-:W-:Y:S01]  /*0af0*/  UMOV UR4, 0x400 ;  /* 0x0000040000047882 */ /* 0x00cfe20000000000 */
        /* <DEDUP_REMOVED lines=14> */
[----:B------:R4:W1:Y:S01]  /*0be0*/  SYNCS.EXCH.64 URZ, [UR4+0xd8], UR8 ;  /* 0x0000d80804ff75b2 */ /* 0x0008620008000100 */
[----:B------:R4:W1:Y:S01]  /*0bf0*/  SYNCS.EXCH.64 URZ, [UR4+0xc0], UR6 ;  /* 0x0000c00604ff75b2 */ /* 0x0008620008000100 */
[----:B------:R4:W1:Y:S01]  /*0c00*/  SYNCS.EXCH.64 URZ, [UR4+0xe0], UR8 ;  /* 0x0000e00804ff75b2 */ /* 0x0008620008000100 */
[----:B------:R4:W1:Y:S01]  /*0c10*/  SYNCS.EXCH.64 URZ, [UR4+0xc8], UR6 ;  /* 0x0000c80604ff75b2 */ /* 0x0008620008000100 */
[----:B------:R4:W1:Y:S02]  /*0c20*/  SYNCS.EXCH.64 URZ, [UR4+0xe8], UR8 ;  /* 0x0000e80804ff75b2 */ /* 0x0008640008000100 */
[----:B----4-:R-:W-:Y:S01]  /*0c30*/  NOP ;  /* 0x0000000000007918 */ /* 0x010fe20000000000 */
.L_x_13:
[----:B------:R-:W4:Y:S01]  /*0c40*/  SHFL.IDX PT, R0, R56, RZ, 0x1f ;  /* 0x00001fff38007589 */ /* 0x000f2200000e0000 */
[----:B------:R-:W-:Y:S01]  /*0c50*/  ISETP.NE.OR P0, PT, RZ, UR22, !P0 ;  /* 0x00000016ff007c0c */ /* 0x000fe2000c705670 */
        /* <DEDUP_REMOVED lines=12> */
[----:B------:R4:W3:Y:S01]  /*0d20*/  SYNCS.EXCH.64 URZ, [UR4+0x100], UR6 ;  /* 0x0001000604ff75b2 */ /* 0x0008e20008000100 */
[----:B------:R4:W1:Y:S01]  /*0d30*/  SYNCS.EXCH.64 URZ, [UR4+0xf8], UR6 ;  /* 0x0000f80604ff75b2 */ /* 0x0008620008000100 */
[----:B------:R4:W1:Y:S02]  /*0d40*/  SYNCS.EXCH.64 URZ, [UR4+0x108], UR6 ;  /* 0x0001080604ff75b2 */ /* 0x0008640008000100 */
[----:B----4-:R-:W-:Y:S01]  /*0d50*/  NOP ;  /* 0x0000000000007918 */ /* 0x010fe20000000000 */
.L_x_14:
[----:B------:R-:W-:Y:S01]  /*0d60*/  VOTEU.ALL UP0, P0 ;  /* 0x0000000000ff7886 */ /* 0x000fe20000000000 */
[----:B--23--:R-:W-:Y:S01]  /*0d70*/  UMOV UR4, 0x20 ;  /* 0x0000002000047882 */ /* 0x00cfe20000000000 */
[----:B------:R-:W2:Y:S01]  /*0d80*/  LDCU UR28, c[0x0][0x36c] ;  /* 0x00006d80ff1c77ac */ /* 0x000ea20008000800 */
[----:B------:R-:W-:Y:S01]  /*0d90*/  NOP ;  /* 0x0000000000007918 */ /* 0x000fe20000000000 */
[----:B------:R-:W-:Y:S01]  /*0da0*/  LOP3.LUT R0, R68, 0x1f, RZ, 0xc0, !PT ;  /* 0x0000001f44007812 */ /* 0x000fe200078ec0ff */
[----:B------:R-:W-:Y:S01]  /*0db0*/  @!UP0 UMOV UR6, 0x400 ;  /* 0x0000040000068882 */ /* 0x000fe20000000000 */
[----:B------:R-:W-:-:S04]  /*0dc0*/  @!UP0 UIADD3 UR4, UPT, UPT, -UR4, 0x100000, URZ ;  /* 0x0010000004048890 */ /* 0x000fc8000fffe1ff */
[----:B------:R-:W-:Y:S02]  /*0dd0*/  @!UP0 USHF.L.U32 UR5, UR4, 0xb, URZ ;  /* 0x0000000b04058899 */ /* 0x000fe400080006ff */
[----:B------:R-:W-:Y:S02]  /*0de0*/  @!UP0 USHF.L.U32 UR4, UR4, 0x1, URZ ;  /* 0x0000000104048899 */ /* 0x000fe400080006ff */
[----:B------:R-:W-:Y:S01]  /*0df0*/  @!UP0 ULEA UR6, UR53, UR6, 0x18 ;  /* 0x0000000635068291 */ /* 0x000fe2000f8ec0ff */
[----:B------:R-:W-:Y:S01]  /*0e00*/  VOTEU.ALL UP0, P0 ;  /* 0x0000000000ff7886 */ /* 0x000fe20000000000 */
[----:B------:R-:W-:Y:S02]  /*0e10*/  UISETP.NE.AND UP4, UPT, UR22, URZ, UPT ;  /* 0x000000ff1600728c */ /* 0x000fe4000bf85270 */
[----:B--2---:R-:W-:Y:S01]  /*0e20*/  UISETP.EQ.U32.AND UP1, UPT, UR28, 0x1, UPT ;  /* 0x000000011c00788c */ /* 0x004fe2000bf22070 */
[----:B------:R-:W2:Y:S07]  /*0e30*/  FENCE.VIEW.ASYNC.S ;  /* 0x00000000000073c6 */ /* 0x000eae0000000000 */
[----:B--2---:R2:W3:Y:S01]  /*0e40*/  @!UP0 SYNCS.EXCH.64 URZ, [UR6+0x110], UR4 ;  /* 0x0001100406ff85b2 */ /* 0x0044e20008000100 */
[----:B------:R-:W-:Y:S05]  /*0e50*/  BRA.U !UP1, `(.L_x_15) ;  /* 0x0000000109087547 */ /* 0x000fea000b800000 */
[----:B-1-3--:R-:W-:Y:S01]  /*0e60*/  UCGABAR_ARV ;  /* 0x00000000000079c7 */ /* 0x00afe20008000000 */
[----:B------:R-:W-:Y:S05]  /*0e70*/  BRA `(.L_x_16) ;  /* 0x0000000000047947 */ /* 0x000fea0003800000 */
.L_x_15:
[----:B-1-3--:R-:W-:Y:S01]  /*0e80*/  NOP ;  /* 0x0000000000007918 */ /* 0x00afe20000000000 */
.L_x_16:
[----:B------:R-:W1:Y:S01]  /*0e90*/  S2UR UR26, SR_CTAID.X ;  /* 0x00000000001a79c3 */ /* 0x000e620000002500 */
[----:B------:R-:W-:-:S05]  /*0ea0*/  CS2R.32 R58, SR_CgaSize ;  /* 0x00000000003a7805 */ /* 0x000fca0000008a00 */
[----:B------:R-:W-:-:S05]  /*0eb0*/  IMAD R58, R58, -0xa0, RZ ;  /* 0xffffff603a3a7824 */ /* 0x000fca00078e02ff */
[----:B------:R-:W-:-:S14]  /*0ec0*/  R2UR UR10, R58 ;  /* 0x000000003a0a72ca */ /* 0x000fdc00000e0000 */
[----:B------:R-:W3:Y:S01]  /*0ed0*/  LDCU UR10, c[0x0][UR10+0x2b0] ;  /* 0x000056000a0a77ac */ /* 0x000ee20008000800 */
[----:B------:R-:W-:-:S05]  /*0ee0*/  CS2R.32 R58, SR_CgaSize ;  /* 0x00000000003a7805 */ /* 0x000fca0000008a00 */
[----:B------:R-:W-:-:S05]  /*0ef0*/  IMAD R58, R58, -0xa0, RZ ;  /* 0xffffff603a3a7824 */ /* 0x000fca00078e02ff */
[----:B------:R-:W-:-:S14]  /*0f00*/  R2UR UR9, R58 ;  /* 0x000000003a0972ca */ /* 0x000fdc00000e0000 */
[----:B------:R-:W4:Y:S01]  /*0f10*/  LDCU UR9, c[0x0][UR9+0x2b4] ;  /* 0x00005680090977ac */ /* 0x000f220008000800 */
[----:B------:R-:W4:Y:S01]  /*0f20*/  S2UR UR8, SR_CTAID.Y ;  /* 0x00000000000879c3 */ /* 0x000f220000002600 */
[----:B------:R-:W-:Y:S02]  /*0f30*/  USHF.R.U32.HI UR7, URZ, 0x1, UR53 ;  /* 0x00000001ff077899 */ /* 0x000fe40008011635 */
[----:B--2---:R-:W-:Y:S02]  /*0f40*/  USHF.R.U32.HI UR4, URZ, 0x2, UR53 ;  /* 0x00000002ff047899 */ /* 0x004fe40008011635 */
[----:B------:R-:W-:Y:S01]  /*0f50*/  ULOP3.LUT UR5, UR68, 0xc, UR53, 0xf8, !UPT ;  /* 0x0000000c44057892 */ /* 0x000fe2000f8ef835 */
[----:B------:R-:W-:-:S05]  /*0f60*/  CS2R.32 R58, SR_CgaSize ;  /* 0x00000000003a7805 */ /* 0x000fca0000008a00 */
[----:B------:R-:W-:-:S05]  /*0f70*/  IMAD R58, R58, -0xa0, RZ ;  /* 0xffffff603a3a7824 */ /* 0x000fca00078e02ff */
[----:B------:R-:W-:-:S14]  /*0f80*/  R2UR UR11, R58 ;  /* 0x000000003a0b72ca */ /* 0x000fdc00000e0000 */
[----:B------:R-:W2:Y:S01]  /*0f90*/  LDCU UR11, c[0x0][UR11+0x2a0] ;  /* 0x000054000b0b77ac */ /* 0x000ea20008000800 */
[----:B------:R-:W2:Y:S01]  /*0fa0*/  S2UR UR36, SR_CTAID.Z ;  /* 0x00000000002479c3 */ /* 0x000ea20000002700 */
[----:B------:R-:W-:Y:S02]  /*0fb0*/  ULOP3.LUT UR57, UR7, 0x1, URZ, 0xc0, !UPT ;  /* 0x0000000107397892 */ /* 0x000fe4000f8ec0ff */
[----:B------:R-:W-:Y:S02]  /*0fc0*/  ULOP3.LUT UR55, UR4, 0x3, URZ, 0xc0, !UPT ;  /* 0x0000000304377892 */ /* 0x000fe4000f8ec0ff */
[----:B------:R-:W-:Y:S01]  /*0fd0*/  UISETP.GT.U32.AND UP0, UPT, UR5, 0xffff, UPT ;  /* 0x0000ffff0500788c */ /* 0x000fe2000bf04070 */
[----:B-1----:R-:W-:Y:S01]  /*0fe0*/  I2FP.F32.U32 R3, UR26 ;  /* 0x0000001a00037c45 */ /* 0x002fe20008201000 */
[----:B------:R-:W1:Y:S04]  /*0ff0*/  LDCU UR23, c[0x0][0xb24] ;  /* 0x00016480ff1777ac */ /* 0x000e680008000800 */
[----:B---3--:R-:W-:Y:S01]  /*1000*/  FMUL R3, R3, UR10 ;  /* 0x0000000a03037c20 */ /* 0x008fe20008400000 */
[----:B------:R-:W-:-:S05]  /*1010*/  CS2R.32 R58, SR_CgaSize ;  /* 0x00000000003a7805 */ /* 0x000fca0000008a00 */
[----:B------:R-:W-:-:S05]  /*1020*/  IMAD R58, R58, -0xa0, RZ ;  /* 0xffffff603a3a7824 */ /* 0x000fca00078e02ff */
[----:B------:R-:W-:-:S14]  /*1030*/  R2UR UR10, R58 ;  /* 0x000000003a0a72ca */ /* 0x000fdc00000e0000 */
[----:B------:R-:W3:Y:S01]  /*1040*/  LDCU UR10, c[0x0][UR10+0x2a4] ;  /* 0x000054800a0a77ac */ /* 0x000ee20008000800 */
[----:B----4-:R-:W-:Y:S01]  /*1050*/  I2FP.F32.U32 R2, UR8 ;  /* 0x0000000800027c45 */ /* 0x010fe20008201000 */
[----:B------:R-:W-:Y:S01]  /*1060*/  USEL UR5, UR5, 0xffff, !UP0 ;  /* 0x0000ffff05057887 */ /* 0x000fe2000c000000 */
[----:B------:R-:W4:Y:S01]  /*1070*/  F2I.U32.TRUNC.NTZ R3, R3 ;  /* 0x0000000300037305 */ /* 0x000f22000020f000 */
[----:B------:R-:W-:Y:S02]  /*1080*/  ULOP3.LUT UR6, UR53, 0x3, URZ, 0xc0, !UPT ;  /* 0x0000000335067892 */ /* 0x000fe4000f8ec0ff */
[----:B------:R-:W-:Y:S01]  /*1090*/  FMUL R2, R2, UR9 ;  /* 0x0000000902027c20 */ /* 0x000fe20008400000 */
[----:B------:R-:W-:Y:S01]  /*10a0*/  ULOP3.LUT UR5, UR5, 0xffff, URZ, 0xc0, !UPT ;  /* 0x0000ffff05057892 */ /* 0x000fe2000f8ec0ff */
[----:B------:R-:W-:Y:S01]  /*10b0*/  UMOV UR31, 0x5 ;  /* 0x00000005001f7882 */ /* 0x000fe20000000000 */
[----:B------:R-:W-:-:S03]  /*10c0*/  UISETP.GT.U32.AND UP1, UPT, UR6, 0xffff, UPT ;  /* 0x0000ffff0600788c */ /* 0x000fc6000bf24070 */
[----:B------:R-:W2:Y:S01]  /*10d0*/  F2I.U32.TRUNC.NTZ R2, R2 ;  /* 0x0000000200027305 */ /* 0x000ea2000020f000 */
[----:B------:R-:W-:Y:S02]  /*10e0*/  USHF.L.U32 UR31, UR31, UR5, URZ ;  /* 0x000000051f1f7299 */ /* 0x000fe400080006ff */
[----:B------:R-:W-:Y:S02]  /*10f0*/  USEL UR6, UR6, 0xffff, !UP1 ;  /* 0x0000ffff06067887 */ /* 0x000fe4000c800000 */
[----:B------:R-:W-:Y:S01]  /*1100*/  USHF.L.U32 UR39, UR53, 0x7, URZ ;  /* 0x0000000735277899 */ /* 0x000fe200080006ff */
[----:B----4-:R-:W-:Y:S01]  /*1110*/  R2UR UR7, R3 ;  /* 0x00000000030772ca */ /* 0x010fe200000e0000 */
[----:B------:R-:W-:Y:S01]  /*1120*/  USHF.L.U32 UR38, UR53, 0xa, URZ ;  /* 0x0000000a35267899 */ /* 0x000fe200080006ff */
[----:B------:R-:W-:Y:S01]  /*1130*/  PRMT R3, RZ, 0x7610, R3 ;  /* 0x00007610ff037816 */ /* 0x000fe20000000003 */
[----:B------:R-:W-:Y:S01]  /*1140*/  ULOP3.LUT UR6, UR6, 0xffff, URZ, 0xc0, !UPT ;  /* 0x0000ffff06067892 */ /* 0x000fe2000f8ec0ff */
[----:B------:R-:W-:Y:S01]  /*1150*/  UMOV UR37, 0x1111 ;  /* 0x0000111100257882 */ /* 0x000fe20000000000 */
[----:B------:R-:W4:Y:S01]  /*1160*/  LDCU UR45, c[0x0][0xb24] ;  /* 0x00016480ff2d77ac */ /* 0x000f220008000800 */
[----:B--2---:R-:W-:-:S02]  /*1170*/  R2UR UR4, R2 ;  /* 0x00000000020472ca */ /* 0x004fc400000e0000 */
[----:B------:R-:W-:Y:S01]  /*1180*/  PRMT R2, RZ, 0x7610, R2 ;  /* 0x00007610ff027816 */ /* 0x000fe20000000002 */
[----:B------:R-:W2:Y:S04]  /*1190*/  LDCU UR27, c[0x0][0xb30] ;  /* 0x00016600ff1b77ac */ /* 0x000ea80008000800 */
[----:B------:R-:W-:Y:S02]  /*11a0*/  UIADD3 UR5, UPT, UPT, -UR7, URZ, URZ ;  /* 0x000000ff07057290 */ /* 0x000fe4000fffe1ff */
[----:B------:R-:W-:Y:S02]  /*11b0*/  UISETP.NE.AND UP5, UPT, UR22, 0x2, UPT ;  /* 0x000000021600788c */ /* 0x000fe4000bfa5270 */
[----:B------:R-:W-:Y:S02]  /*11c0*/  UIMAD UR5, UR11, UR5, UR26 ;  /* 0x000000050b0572a4 */ /* 0x000fe4000f8e021a */
[----:B------:R-:W-:-:S02]  /*11d0*/  UIADD3 UR4, UPT, UPT, -UR4, URZ, URZ ;  /* 0x000000ff04047290 */ /* 0x000fc4000fffe1ff */
[----:B------:R-:W-:Y:S02]  /*11e0*/  ULOP3.LUT UR39, UR39, 0x600, URZ, 0xc0, !UPT ;  /* 0x0000060027277892 */ /* 0x000fe4000f8ec0ff */
[----:B---3--:R-:W-:Y:S01]  /*11f0*/  UIMAD UR4, UR10, UR4, UR8 ;  /* 0x000000040a0472a4 */ /* 0x008fe2000f8e0208 */
[----:B------:R-:W-:Y:S01]  /*1200*/  IMAD.U32 R58, RZ, RZ, UR5 ;  /* 0x00000005ff3a7e24 */ /* 0x000fe2000f8e00ff */
[----:B------:R-:W-:Y:S02]  /*1210*/  ULOP3.LUT UR38, UR38, 0x800, URZ, 0xc0, !UPT ;  /* 0x0000080026267892 */ /* 0x000fe4000f8ec0ff */
[----:B-1----:R-:W-:Y:S02]  /*1220*/  UISETP.GE.AND UP6, UPT, UR23, 0x1, UPT ;  /* 0x000000011700788c */ /* 0x002fe4000bfc6270 */
[----:B------:R-:W-:Y:S01]  /*1230*/  IMAD.U32 R57, RZ, RZ, UR4 ;  /* 0x00000004ff397e24 */ /* 0x000fe2000f8e00ff */
[----:B------:R-:W-:Y:S01]  /*1240*/  UMOV UR24, UR8 ;  /* 0x0000000800187c82 */ /* 0x000fe20008000000 */
[----:B------:R-:W-:Y:S01]  /*1250*/  UMOV UR20, UR26 ;  /* 0x0000001a00147c82 */ /* 0x000fe20008000000 */
[----:B------:R-:W-:Y:S01]  /*1260*/  USHF.L.U32 UR37, UR37, UR6, URZ ;  /* 0x0000000625257299 */ /* 0x000fe200080006ff */
[----:B--2-4-:R-:W-:Y:S11]  /*1270*/  BRA.U UP4, `(.L_x_17) ;  /* 0x0000000104b47547 */ /* 0x014ff6000b800000 */
[----:B------:R-:W-:Y:S02]  /*1280*/  R2UR UR17, R57 ;  /* 0x00000000391172ca */ /* 0x000fe400000e0000 */
[----:B------:R-:W-:-:S11]  /*1290*/  R2UR UR18, R58 ;  /* 0x000000003a1272ca */ /* 0x000fd600000e0000 */
[----:B------:R-:W-:Y:S02]  /*12a0*/  UISETP.NE.AND UP0, UPT, UR17, URZ, UPT ;  /* 0x000000ff1100728c */ /* 0x000fe4000bf05270 */
[----:B------:R-:W-:Y:S02]  /*12b0*/  ULOP3.LUT UR4, UR18, 0x2, URZ, 0x3c, !UPT ;  /* 0x0000000212047892 */ /* 0x000fe4000f8e3cff */
[----:B------:R-:W-:Y:S02]  /*12c0*/  UISETP.GT.U32.AND UP1, UPT, UR18, 0x1, UP0 ;  /* 0x000000011200788c */ /* 0x000fe40008724070 */
[----:B------:R-:W-:Y:S02]  /*12d0*/  UISETP.NE.AND UP2, UPT, UR17, 0x1, UPT ;  /* 0x000000011100788c */ /* 0x000fe4000bf45270 */
[----:B------:R-:W-:Y:S02]  /*12e0*/  UISETP.GT.U32.AND UP0, UPT, UR4, 0x1, UP0 ;  /* 0x000000010400788c */ /* 0x000fe40008704070 */
[----:B------:R-:W-:-:S02]  /*12f0*/  USEL UR7, URZ, 0x1, UP1 ;  /* 0x00000001ff077887 */ /* 0x000fc40008800000 */
[----:B------:R-:W-:Y:S02]  /*1300*/  USEL UR8, URZ, 0x2, UP1 ;  /* 0x00000002ff087887 */ /* 0x000fe40008800000 */
[----:B------:R-:W-:Y:S02]  /*1310*/  UISETP.GT.U32.AND UP1, UPT, UR18, 0x1, UP2 ;  /* 0x000000011200788c */ /* 0x000fe40009724070 */
[----:B------:R-:W-:Y:S02]  /*1320*/  USEL UR12, URZ, 0x4, UP0 ;  /* 0x00000004ff0c7887 */ /* 0x000fe40008000000 */
[----:B------:R-:W-:Y:S02]  /*1330*/  USEL UR15, URZ, 0x8, UP0 ;  /* 0x00000008ff0f7887 */ /* 0x000fe40008000000 */
[----:B------:R-:W-:Y:S02]  /*1340*/  UISETP.GT.U32.AND UP0, UPT, UR4, 0x1, UP2 ;  /* 0x000000010400788c */ /* 0x000fe40009704070 */
[----:B------:R-:W-:-:S02]  /*1350*/  USEL UR6, URZ, 0x10, UP1 ;  /* 0x00000010ff067887 */ /* 0x000fc40008800000 */
[----:B------:R-:W-:Y:S02]  /*1360*/  USEL UR11, URZ, 0x20, UP1 ;  /* 0x00000020ff0b7887 */ /* 0x000fe40008800000 */
[----:B------:R-:W-:Y:S02]  /*1370*/  UISETP.NE.AND UP1, UPT, UR17, 0x2, UPT ;  /* 0x000000021100788c */ /* 0x000fe4000bf25270 */
[----:B------:R-:W-:Y:S02]  /*1380*/  USEL UR14, URZ, 0x40, UP0 ;  /* 0x00000040ff0e7887 */ /* 0x000fe40008000000 */
[----:B------:R-:W-:Y:S02]  /*1390*/  USEL UR16, URZ, 0x80, UP0 ;  /* 0x00000080ff107887 */ /* 0x000fe40008000000 */
[----:B------:R-:W-:Y:S02]  /*13a0*/  UISETP.GT.U32.AND UP0, UPT, UR18, 0x1, UP1 ;  /* 0x000000011200788c */ /* 0x000fe40008f04070 */
[----:B------:R-:W-:-:S02]  /*13b0*/  UISETP.NE.AND UP2, UPT, UR17, 0x3, UPT ;  /* 0x000000031100788c */ /* 0x000fc4000bf45270 */
[----:B------:R-:W-:Y:S02]  /*13c0*/  USEL UR5, URZ, 0x100, UP0 ;  /* 0x00000100ff057887 */ /* 0x000fe40008000000 */
[----:B------:R-:W-:Y:S02]  /*13d0*/  USEL UR10, URZ, 0x200, UP0 ;  /* 0x00000200ff0a7887 */ /* 0x000fe40008000000 */
[----:B------:R-:W-:Y:S02]  /*13e0*/  UISETP.GT.U32.AND UP0, UPT, UR18, 0x1, UP2 ;  /* 0x000000011200788c */ /* 0x000fe40009704070 */
[----:B------:R-:W-:Y:S02]  /*13f0*/  UIADD3 UR5, UPT, UPT, UR5, UR6, UR7 ;  /* 0x0000000605057290 */ /* 0x000fe4000fffe007 */
[----:B------:R-:W-:Y:S02]  /*1400*/  USEL UR9, URZ, 0x1000, UP0 ;  /* 0x00001000ff097887 */ /* 0x000fe40008000000 */
[----:B------:R-:W-:-:S02]  /*1410*/  USEL UR13, URZ, 0x2000, UP0 ;  /* 0x00002000ff0d7887 */ /* 0x000fc40008000000 */
[----:B------:R-:W-:Y:S02]  /*1420*/  UIADD3 UR5, UPT, UPT, UR8, UR9, UR5 ;  /* 0x0000000908057290 */ /* 0x000fe4000fffe005 */
[----:B------:R-:W-:Y:S02]  /*1430*/  UISETP.GT.U32.AND UP1, UPT, UR4, 0x1, UP1 ;  /* 0x000000010400788c */ /* 0x000fe40008f24070 */
[----:B------:R-:W-:Y:S02]  /*1440*/  UIADD3 UR5, UPT, UPT, UR10, UR11, UR5 ;  /* 0x0000000b0a057290 */ /* 0x000fe4000fffe005 */
[----:B------:R-:W-:Y:S02]  /*1450*/  UISETP.GT.U32.AND UP0, UPT, UR4, 0x1, UP2 ;  /* 0x000000010400788c */ /* 0x000fe40009704070 */
[----:B------:R-:W-:Y:S02]  /*1460*/  USEL UR4, URZ, 0x400, UP1 ;  /* 0x00000400ff047887 */ /* 0x000fe40008800000 */
[----:B------:R-:W-:-:S02]  /*1470*/  UIADD3 UR5, UPT, UPT, UR12, UR13, UR5 ;  /* 0x0000000d0c057290 */ /* 0x000fc4000fffe005 */
[----:B------:R-:W-:Y:S02]  /*1480*/  USEL UR6, URZ, 0x4000, UP0 ;  /* 0x00004000ff067887 */ /* 0x000fe40008000000 */
[----:B------:R-:W-:Y:S02]  /*1490*/  UIADD3 UR5, UPT, UPT, UR4, UR14, UR5 ;  /* 0x0000000e04057290 */ /* 0x000fe4000fffe005 */
[----:B------:R-:W-:Y:S02]  /*14a0*/  USEL UR7, URZ, 0x800, UP1 ;  /* 0x00000800ff077887 */ /* 0x000fe40008800000 */
[----:B------:R-:W-:Y:S02]  /*14b0*/  ULOP3.LUT UR4, UR18, 0xfffffffe, URZ, 0xc0, !UPT ;  /* 0xfffffffe12047892 */ /* 0x000fe4000f8ec0ff */
[----:B------:R-:W-:Y:S02]  /*14c0*/  UIADD3 UR5, UPT, UPT, UR15, UR6, UR5 ;  /* 0x000000060f057290 */ /* 0x000fe4000fffe005 */
[----:B------:R-:W-:-:S02]  /*14d0*/  ULEA UR4, UR17, UR4, 0x2 ;  /* 0x0000000411047291 */ /* 0x000fc4000f8e10ff */
[----:B------:R-:W-:Y:S02]  /*14e0*/  USEL UR6, URZ, 0x8000, UP0 ;  /* 0x00008000ff067887 */ /* 0x000fe40008000000 */
[----:B------:R-:W-:-:S03]  /*14f0*/  UIADD3 UR5, UPT, UPT, UR7, UR16, UR5 ;  /* 0x0000001007057290 */ /* 0x000fc6000fffe005 */
[----:B------:R-:W-:Y:S01]  /*1500*/  UMOV UR7, 0x3 ;  /* 0x0000000300077882 */ /* 0x000fe20000000000 */
[----:B------:R-:W-:Y:S02]  /*1510*/  UIADD3 UR5, UPT, UPT, UR5, UR6, URZ ;  /* 0x0000000605057290 */ /* 0x000fe4000fffe0ff */
[----:B------:R-:W-:-:S04]  /*1520*/  USHF.L.U32 UR4, UR7, UR4, URZ ;  /* 0x0000000407047299 */ /* 0x000fc800080006ff */
[----:B------:R-:W-:Y:S02]  /*1530*/  IMAD.U32 R3, RZ, RZ, UR5 ;  /* 0x00000005ff037e24 */ /* 0x000fe4000f8e00ff */
[----:B------:R-:W-:Y:S02]  /*1540*/  IMAD.U32 R2, RZ, RZ, UR4 ;  /* 0x00000004ff027e24 */ /* 0x000fe4000f8e00ff */
.L_x_17:
[----:B------:R-:W-:Y:S05]  /*1550*/  BRA.U !UP6, `(.L_x_18) ;  /* 0x000000010ed47547 */ /* 0x000fea000b800000 */
[----:B------:R-:W1:Y:S01]  /*1560*/  LDCU.128 UR12, c[0x0][0xb10] ;  /* 0x00016200ff0c77ac */ /* 0x000e620008000c00 */
[----:B------:R-:W2:Y:S01]  /*1570*/  LDCU UR6, c[0x0][0x370] ;  /* 0x00006e00ff0677ac */ /* 0x000ea20008000800 */
[----:B------:R-:W3:Y:S01]  /*1580*/  LDCU UR5, c[0x0][0x374] ;  /* 0x00006e80ff0577ac */ /* 0x000ee20008000800 */
[----:B------:R-:W4:Y:S01]  /*1590*/  LDCU UR25, c[0x0][0xb0c] ;  /* 0x00016180ff1977ac */ /* 0x000f220008000800 */
[----:B------:R-:W4:Y:S01]  /*15a0*/  LDCU UR4, c[0x0][0xb20] ;  /* 0x00016400ff0477ac */ /* 0x000f220008000800 */
[----:B------:R-:W4:Y:S01]  /*15b0*/  LDCU.64 UR8, c[0x0][0xb28] ;  /* 0x00016500ff0877ac */ /* 0x000f220008000a00 */
[----:B-1----:R-:W-:Y:S02]  /*15c0*/  UISETP.NE.AND UP0, UPT, UR14, 0x1, UPT ;  /* 0x000000010e00788c */ /* 0x002fe4000bf05270 */
[----:B---3--:R-:W-:Y:S02]  /*15d0*/  UIMAD.WIDE.U32 UR10, UR5, UR15, URZ ;  /* 0x0000000f050a72a5 */ /* 0x008fe4000f8e00ff */
[----:B--2---:R-:W-:-:S02]  /*15e0*/  UIMAD.WIDE.U32 UR18, UR6, UR12, URZ ;  /* 0x0000000c061272a5 */ /* 0x004fc4000f8e00ff */
[----:B----4-:R-:W-:Y:S02]  /*15f0*/  UISETP.NE.AND UP1, UPT, UR25, 0x1, UPT ;  /* 0x000000011900788c */ /* 0x010fe4000bf25270 */
[----:B------:R-:W-:Y:S01]  /*1600*/  UISETP.NE.AND UP2, UPT, UR23, 0x1, UPT ;  /* 0x000000011700788c */ /* 0x000fe2000bf45270 */
[----:B------:R-:W-:Y:S02]  /*1610*/  UMOV UR10, UR11 ;  /* 0x0000000b000a7c82 */ /* 0x000fe40008000000 */
[----:B------:R-:W-:Y:S01]  /*1620*/  UMOV UR18, UR19 ;  /* 0x0000001300127c82 */ /* 0x000fe20008000000 */
[----:B------:R-:W-:Y:S02]  /*1630*/  @UP0 USHF.R.U32.HI UR5, URZ, UR4, UR10 ;  /* 0x00000004ff050299 */ /* 0x000fe4000801160a */
[----:B------:R-:W-:Y:S02]  /*1640*/  UIMAD.WIDE.U32 UR20, UR24, UR15, URZ ;  /* 0x0000000f181472a5 */ /* 0x000fe4000f8e00ff */
[----:B------:R-:W-:-:S02]  /*1650*/  UIMAD.WIDE.U32 UR10, UR5, UR8, URZ ;  /* 0x00000008050a72a5 */ /* 0x000fc4000f8e00ff */
[----:B------:R-:W-:Y:S02]  /*1660*/  @UP1 USHF.R.U32.HI UR6, URZ, UR13, UR18 ;  /* 0x0000000dff061299 */ /* 0x000fe40008011612 */
[----:B------:R-:W-:Y:S02]  /*1670*/  UIMAD.WIDE.U32 UR16, UR26, UR12, URZ ;  /* 0x0000000c1a1072a5 */ /* 0x000fe4000f8e00ff */
[----:B------:R-:W-:Y:S01]  /*1680*/  UIMAD.WIDE.U32 UR18, UR6, UR8, URZ ;  /* 0x00000008061272a5 */ /* 0x000fe2000f8e00ff */
[----:B------:R-:W-:Y:S01]  /*1690*/  UMOV UR20, UR21 ;  /* 0x0000001500147c82 */ /* 0x000fe20008000000 */
[----:B------:R-:W-:Y:S01]  /*16a0*/  UMOV UR10, UR11 ;  /* 0x0000000b000a7c82 */ /* 0x000fe20008000000 */
[----:B------:R-:W-:Y:S02]  /*16b0*/  USHF.R.U32.HI UR20, URZ, UR4, UR20 ;  /* 0x00000004ff147299 */ /* 0x000fe40008011614 */
[----:B------:R-:W-:Y:S02]  /*16c0*/  @UP2 USHF.R.U32.HI UR5, URZ, UR9, UR10 ;  /* 0x00000009ff052299 */ /* 0x000fe4000801160a */
[----:B------:R-:W-:Y:S01]  /*16d0*/  UMOV UR7, UR19 ;  /* 0x0000001300077c82 */ /* 0x000fe20008000000 */
[----:B------:R-:W-:Y:S01]  /*16e0*/  UMOV UR16, UR17 ;  /* 0x0000001100107c82 */ /* 0x000fe20008000000 */
[----:B------:R-:W-:-:S02]  /*16f0*/  @UP2 USHF.R.U32.HI UR6, URZ, UR9, UR7 ;  /* 0x00000009ff062299 */ /* 0x000fc40008011607 */
[----:B------:R-:W-:Y:S02]  /*1700*/  USHF.R.U32.HI UR16, URZ, UR13, UR16 ;  /* 0x0000000dff107299 */ /* 0x000fe40008011610 */
[----:B------:R-:W-:Y:S02]  /*1710*/  USEL UR4, UR24, UR20, !UP0 ;  /* 0x0000001418047287 */ /* 0x000fe4000c000000 */
[----:B------:R-:W-:Y:S02]  /*1720*/  UIMAD UR7, UR5, UR23, URZ ;  /* 0x00000017050772a4 */ /* 0x000fe4000f8e02ff */
[----:B------:R-:W-:Y:S02]  /*1730*/  USEL UR5, UR26, UR16, !UP1 ;  /* 0x000000101a057287 */ /* 0x000fe4000c800000 */
[----:B------:R-:W-:Y:S02]  /*1740*/  UIMAD UR12, UR6, UR23, URZ ;  /* 0x00000017060c72a4 */ /* 0x000fe4000f8e02ff */
[----:B------:R-:W-:-:S02]  /*1750*/  UISETP.GE.AND UP0, UPT, UR4, UR7, UPT ;  /* 0x000000070400728c */ /* 0x000fc4000bf06270 */
[----:B------:R-:W-:Y:S02]  /*1760*/  UIMAD.WIDE.U32 UR10, UR4, UR8, URZ ;  /* 0x00000008040a72a5 */ /* 0x000fe4000f8e00ff */
[----:B------:R-:W-:Y:S02]  /*1770*/  UISETP.GE.OR UP0, UPT, UR5, UR12, UP0 ;  /* 0x0000000c0500728c */ /* 0x000fe40008706670 */
[----:B------:R-:W-:Y:S02]  /*1780*/  UIMAD.WIDE.U32 UR12, UR5, UR8, URZ ;  /* 0x00000008050c72a5 */ /* 0x000fe4000f8e00ff */
[----:B------:R-:W-:Y:S01]  /*1790*/  UIADD3 UR10, UPT, UPT, -UR4, URZ, URZ ;  /* 0x000000ff040a7290 */ /* 0x000fe2000fffe1ff */
[----:B------:R-:W-:Y:S01]  /*17a0*/  UMOV UR8, UR11 ;  /* 0x0000000b00087c82 */ /* 0x000fe20008000000 */
[----:B------:R-:W-:Y:S02]  /*17b0*/  UIADD3 UR20, UPT, UPT, -UR5, URZ, URZ ;  /* 0x000000ff05147290 */ /* 0x000fe4000fffe1ff */
[----:B------:R-:W-:-:S03]  /*17c0*/  USHF.R.U32.HI UR8, URZ, UR9, UR8 ;  /* 0x00000009ff087299 */ /* 0x000fc60008011608 */
[----:B------:R-:W-:Y:S01]  /*17d0*/  @!UP0 UMOV UR7, UR13 ;  /* 0x0000000d00078c82 */ /* 0x000fe20008000000 */
[----:B------:R-:W-:Y:S02]  /*17e0*/  UIMAD UR24, UR14, UR10, UR24 ;  /* 0x0000000a0e1872a4 */ /* 0x000fe4000f8e0218 */
[----:B------:R-:W-:Y:S02]  /*17f0*/  USEL UR8, UR4, UR8, !UP2 ;  /* 0x0000000804087287 */ /* 0x000fe4000d000000 */
[----:B------:R-:W-:Y:S02]  /*1800*/  @!UP0 USHF.R.U32.HI UR7, URZ, UR9, UR7 ;  /* 0x00000009ff078299 */ /* 0x000fe40008011607 */
[----:B------:R-:W-:Y:S02]  /*1810*/  UIADD3 UR9, UPT, UPT, -UR8, URZ, URZ ;  /* 0x000000ff08097290 */ /* 0x000fe4000fffe1ff */
[----:B------:R-:W-:Y:S02]  /*1820*/  @!UP0 USEL UR7, UR5, UR7, !UP2 ;  /* 0x0000000705078287 */ /* 0x000fe4000d000000 */
[----:B------:R-:W-:-:S02]  /*1830*/  UIMAD UR9, UR23, UR9, UR4 ;  /* 0x00000009170972a4 */ /* 0x000fc4000f8e0204 */
[----:B------:R-:W-:Y:S02]  /*1840*/  @!UP0 UIADD3 UR8, UPT, UPT, UR8, -UR7, URZ ;  /* 0x8000000708088290 */ /* 0x000fe4000fffe0ff */
[----:B------:R-:W-:Y:S02]  /*1850*/  @!UP0 UIMAD UR6, UR9, UR6, UR7 ;  /* 0x00000006090682a4 */ /* 0x000fe4000f8e0207 */
[----:B------:R-:W-:Y:S02]  /*1860*/  @!UP0 UIMAD UR4, UR8, UR23, UR5 ;  /* 0x00000017080482a4 */ /* 0x000fe4000f8e0205 */
[----:B------:R-:W-:Y:S02]  /*1870*/  UIMAD UR20, UR25, UR20, UR26 ;  /* 0x00000014191472a4 */ /* 0x000fe4000f8e021a */
[----:B------:R-:W-:Y:S01]  /*1880*/  UIMAD UR24, UR4, UR14, UR24 ;  /* 0x0000000e041872a4 */ /* 0x000fe2000f8e0218 */
[----:B------:R-:W-:Y:S02]  /*1890*/  @!UP0 UMOV UR5, UR6 ;  /* 0x0000000600058c82 */ /* 0x000fe40008000000 */
[----:B------:R-:W-:-:S12]  /*18a0*/  UIMAD UR20, UR5, UR25, UR20 ;  /* 0x00000019051472a4 */ /* 0x000fd8000f8e0214 */
.L_x_18:
[----:B------:R-:W-:-:S09]  /*18b0*/  UISETP.NE.AND UP0, UPT, UR27, 0x1, UPT ;  /* 0x000000011b00788c */ /* 0x000fd2000bf05270 */
[----:B------:R-:W-:Y:S05]  /*18c0*/  BRA.U UP0, `(.L_x_19) ;  /* 0x0000000100447547 */ /* 0x000fea000b800000 */
[----:B------:R-:W1:Y:S01]  /*18d0*/  LDCU.128 UR8, c[0x0][0xb10] ;  /* 0x00016200ff0877ac */ /* 0x000e620008000c00 */
[----:B------:R-:W2:Y:S01]  /*18e0*/  LDCU UR12, c[0x0][0xb0c] ;  /* 0x00016180ff0c77ac */ /* 0x000ea20008000800 */
[----:B------:R-:W3:Y:S01]  /*18f0*/  LDCU UR13, c[0x0][0xb20] ;  /* 0x00016400ff0d77ac */ /* 0x000ee20008000800 */
[----:B-1----:R-:W-:Y:S02]  /*1900*/  UIMAD.WIDE.U32 UR6, UR20, UR8, URZ ;  /* 0x00000008140672a5 */ /* 0x002fe4000f8e00ff */
[----:B------:R-:W-:Y:S02]  /*1910*/  UIMAD.WIDE.U32 UR4, UR24, UR11, URZ ;  /* 0x0000000b180472a5 */ /* 0x000fe4000f8e00ff */
[----:B--2---:R-:W-:Y:S02]  /*1920*/  UISETP.NE.AND UP1, UPT, UR12, 0x1, UPT ;  /* 0x000000010c00788c */ /* 0x004fe4000bf25270 */
[----:B------:R-:W-:Y:S01]  /*1930*/  UISETP.NE.AND UP0, UPT, UR10, 0x1, UPT ;  /* 0x000000010a00788c */ /* 0x000fe2000bf05270 */
[----:B------:R-:W-:-:S02]  /*1940*/  UMOV UR6, UR7 ;  /* 0x0000000700067c82 */ /* 0x000fc40008000000 */
[----:B------:R-:W-:Y:S01]  /*1950*/  UMOV UR4, UR5 ;  /* 0x0000000500047c82 */ /* 0x000fe20008000000 */
[----:B------:R-:W-:Y:S02]  /*1960*/  USHF.R.U32.HI UR9, URZ, UR9, UR6 ;  /* 0x00000009ff097299 */ /* 0x000fe40008011606 */
[----:B---3--:R-:W-:Y:S02]  /*1970*/  USHF.R.U32.HI UR4, URZ, UR13, UR4 ;  /* 0x0000000dff047299 */ /* 0x008fe40008011604 */
[----:B------:R-:W-:Y:S02]  /*1980*/  USEL UR5, UR20, UR9, !UP1 ;  /* 0x0000000914057287 */ /* 0x000fe4000c800000 */
[----:B------:R-:W-:-:S04]  /*1990*/  USEL UR4, UR24, UR4, !UP0 ;  /* 0x0000000418047287 */ /* 0x000fc8000c000000 */
[----:B------:R-:W-:Y:S02]  /*19a0*/  UIADD3 UR6, UPT, UPT, -UR4, UR5, URZ ;  /* 0x0000000504067290 */ /* 0x000fe4000fffe1ff */
[----:B------:R-:W-:Y:S02]  /*19b0*/  UIADD3 UR4, UPT, UPT, UR4, -UR5, URZ ;  /* 0x8000000504047290 */ /* 0x000fe4000fffe0ff */
[----:B------:R-:W-:Y:S02]  /*19c0*/  UIMAD UR24, UR6, UR10, UR24 ;  /* 0x0000000a061872a4 */ /* 0x000fe4000f8e0218 */
[----:B------:R-:W-:-:S12]  /*19d0*/  UIMAD UR20, UR4, UR12, UR20 ;  /* 0x0000000c041472a4 */ /* 0x000fd8000f8e0214 */
.L_x_19:
[----:B------:R-:W-:-:S09]  /*19e0*/  UISETP.EQ.U32.AND UP0, UPT, UR28, 0x1, UPT ;  /* 0x000000011c00788c */ /* 0x000fd2000bf02070 */
[----:B------:R-:W-:Y:S05]  /*19f0*/  BRA.U !UP0, `(.L_x_20) ;  /* 0x00000001080c7547 */ /* 0x000fea000b800000 */
[----:B------:R-:W-:Y:S01]  /*1a00*/  UCGABAR_WAIT ;  /* 0x0000000000007dc7 */ /* 0x000fe20008000000 */
[----:B------:R-:W-:Y:S01]  /*1a10*/  CCTL.IVALL ;  /* 0x00000000ff00798f */ /* 0x000fe20002000000 */
[----:B------:R-:W-:Y:S05]  /*1a20*/  BRA `(.L_x_21) ;  /* 0x0000000000047947 */ /* 0x000fea0003800000 */
.L_x_20:
[----:B------:R-:W-:Y:S06]  /*1a30*/  BAR.SYNC.DEFER_BLOCKING 0x0 ;  /* 0x0000000000007b1d */ /* 0x000fec0000010000 */
.L_x_21:
[----:B------:R-:W-:Y:S05]  /*1a40*/  BRA.U UP5, `(.L_x_22) ;  /* 0x00000015058c7547 */ /* 0x000fea000b800000 */
[----:B------:R-:W1:Y:S01]  /*1a50*/  LDCU UR6, c[0x0][0x38c] ;  /* 0x00007180ff0677ac */ /* 0x000e620008000800 */
[----:B------:R-:W-:Y:S01]  /*1a60*/  PLOP3.LUT P2, PT, PT, PT, UP3, 0x80, 0x8 ;  /* 0x000000000008781c */ /* 0x000fe20003f4f038 */
[----:B------:R-:W-:Y:S01]  /*1a70*/  IMAD.MOV.U32 R12, RZ, RZ, 0x1 ;  /* 0x00000001ff0c7424 */ /* 0x000fe200078e00ff */
[----:B------:R-:W-:Y:S01]  /*1a80*/  ISETP.NE.AND P3, PT, R0, RZ, P4 ;  /* 0x000000ff0000720c */ /* 0x000fe20002765270 */
[----:B------:R-:W-:Y:S01]  /*1a90*/  USHF.L.U32 UR7, UR26, 0x7, URZ ;  /* 0x000000071a077899 */ /* 0x000fe200080006ff */
[----:B------:R-:W-:Y:S01]  /*1aa0*/  PLOP3.LUT P2, PT, P2, PT, PT, 0x8, 0x80 ;  /* 0x000000000080781c */ /* 0x000fe2000174e170 */
[----:B------:R-:W-:Y:S01]  /*1ab0*/  USHF.L.U32 UR8, UR26, 0x6, URZ ;  /* 0x000000061a087899 */ /* 0x000fe200080006ff */
[----:B------:R-:W-:Y:S01]  /*1ac0*/  CS2R R10, SRZ ;  /* 0x00000000000a7805 */ /* 0x000fe2000001ff00 */
[----:B------:R-:W-:Y:S01]  /*1ad0*/  UISETP.NE.AND UP1, UPT, UR22, URZ, UPT ;  /* 0x000000ff1600728c */ /* 0x000fe2000bf25270 */
[----:B------:R-:W-:Y:S01]  /*1ae0*/  IMAD.MOV.U32 R9, RZ, RZ, RZ ;  /* 0x000000ffff097224 */ /* 0x000fe200078e00ff */
[----:B------:R-:W2:Y:S01]  /*1af0*/  LDCU UR50, c[0x0][0x370] ;  /* 0x00006e00ff3277ac */ /* 0x000ea20008000800 */
[----:B------:R-:W-:Y:S01]  /*1b00*/  IMAD.MOV.U32 R8, RZ, RZ, 0x1 ;  /* 0x00000001ff087424 */ /* 0x000fe200078e00ff */
[----:B------:R-:W-:Y:S01]  /*1b10*/  USEL UR40, UR54, 0x2, UP1 ;  /* 0x0000000236287887 */ /* 0x000fe20008800000 */
[----:B------:R-:W3:Y:S01]  /*1b20*/  LDCU.64 UR46, c[0x0][0x348] ;  /* 0x00006900ff2e77ac */ /* 0x000ee20008000a00 */
[----:B-1----:R-:W-:-:S02]  /*1b30*/  UIADD3 UR5, UPT, UPT, UR6, 0x3f, URZ ;  /* 0x0000003f06057890 */ /* 0x002fc4000fffe0ff */
[----:B------:R-:W-:Y:S02]  /*1b40*/  UIADD3 UR58, UPT, UPT, UR6, 0x7e, URZ ;  /* 0x0000007e063a7890 */ /* 0x000fe4000fffe0ff */
[----:B------:R-:W-:Y:S01]  /*1b50*/  USHF.R.S32.HI UR4, URZ, 0x1f, UR5 ;  /* 0x0000001fff047899 */ /* 0x000fe20008011405 */
[----:B------:R-:W1:Y:S03]  /*1b60*/  LDCU UR49, c[0x0][0x374] ;  /* 0x00006e80ff3177ac */ /* 0x000e660008000800 */
[----:B------:R-:W-:Y:S02]  /*1b70*/  ULEA.HI UR4, UR4, UR5, URZ, 0x6 ;  /* 0x0000000504047291 */ /* 0x000fe4000f8f30ff */
[----:B------:R-:W-:Y:S02]  /*1b80*/  UIADD3 UR5, UPT, UPT, UR6, -0x1, URZ ;  /* 0xffffffff06057890 */ /* 0x000fe4000fffe0ff */
[----:B------:R-:W-:-:S02]  /*1b90*/  USHF.R.S32.HI UR52, URZ, 0x6, UR4 ;  /* 0x00000006ff347899 */ /* 0x000fc40008011404 */
[----:B------:R-:W-:Y:S02]  /*1ba0*/  UISETP.GE.U32.AND UP2, UPT, UR5, -0x7f, UPT ;  /* 0xffffff810500788c */ /* 0x000fe4000bf46070 */
[----:B------:R-:W-:Y:S02]  /*1bb0*/  UISETP.LT.U32.AND UP0, UPT, UR52, 0x4, UPT ;  /* 0x000000043400788c */ /* 0x000fe4000bf01070 */
[----:B------:R-:W-:Y:S02]  /*1bc0*/  ULOP3.LUT UR6, UR7, 0x80, URZ, 0xc0, !UPT ;  /* 0x0000008007067892 */ /* 0x000fe4000f8ec0ff */
[----:B------:R-:W-:Y:S02]  /*1bd0*/  USEL UR51, UR52, 0x4, UP0 ;  /* 0x0000000434337887 */ /* 0x000fe40008000000 */
[----:B------:R-:W-:Y:S02]  /*1be0*/  ULOP3.LUT UR5, UR8, 0x40, URZ, 0xc0, !UPT ;  /* 0x0000004008057892 */ /* 0x000fe4000f8ec0ff */
[----:B------:R-:W-:-:S02]  /*1bf0*/  UIADD3 UR4, UPT, UPT, UR51, -0x1, URZ ;  /* 0xffffffff33047890 */ /* 0x000fc4000fffe0ff */
[----:B------:R-:W-:Y:S02]  /*1c00*/  @UP2 UIADD3 UR4, UPT, UPT, UR51, URZ, URZ ;  /* 0x000000ff33042290 */ /* 0x000fe4000fffe0ff */
[----:B------:R-:W-:Y:S02]  /*1c10*/  ULEA UR57, UR57, UR6, 0x6 ;  /* 0x0000000639397291 */ /* 0x000fe4000f8e30ff */
[----:B------:R-:W-:Y:S02]  /*1c20*/  ULEA UR55, UR55, UR5, 0x4 ;  /* 0x0000000537377291 */ /* 0x000fe4000f8e20ff */
[----:B------:R-:W-:Y:S02]  /*1c30*/  UIADD3 UR56, UPT, UPT, UR52, -UR51, URZ ;  /* 0x8000003334387290 */ /* 0x000fe4000fffe0ff */
[----:B------:R-:W-:Y:S02]  /*1c40*/  UIADD3 UR41, UPT, UPT, UR4, 0x1, URZ ;  /* 0x0000000104297890 */ /* 0x000fe4000fffe0ff */
[----:B------:R-:W-:Y:S01]  /*1c50*/  UIADD3 UR54, UPT, UPT, -UR4, URZ, URZ ;  /* 0x000000ff04367290 */ /* 0x000fe2000fffe1ff */
[----:B-123--:R-:W-:-:S11]  /*1c60*/  UMOV UR29, URZ ;  /* 0x000000ff001d7c82 */ /* 0x00efd60008000000 */
.L_x_46:
[----:B------:R-:W-:Y:S01]  /*1c70*/  UISETP.NE.AND UP0, UPT, UR53, URZ, UPT ;  /* 0x000000ff3500728c */ /* 0x000fe2000bf05270 */
[----:B------:R-:W1:Y:S08]  /*1c80*/  S2UR UR53, SR_CgaCtaId ;  /* 0x00000000003579c3 */ /* 0x000e700000008800 */
[----:B---3--:R-:W-:Y:S05]  /*1c90*/  BRA.U UP0, `(.L_x_23) ;  /* 0x0000000100347547 */ /* 0x008fea000b800000 */
[----:B------:R-:W2:Y:S01]  /*1ca0*/  S2R R0, SR_CgaCtaId ;  /* 0x0000000000007919 */ /* 0x000ea20000008800 */
[----:B------:R-:W-:-:S04]  /*1cb0*/  MOV R2, 0x400 ;  /* 0x0000040000027802 */ /* 0x000fc80000000f00 */
[----:B--2---:R-:W-:Y:S02]  /*1cc0*/  LEA R0, R0, R2, 0x18 ;  /* 0x0000000200007211 */ /* 0x004fe400078ec0ff */
[----:B------:R-:W-:-:S03]  /*1cd0*/  SHF.L.U32 R2, R8, 0x1f, RZ ;  /* 0x0000001f08027819 */ /* 0x000fc600000006ff */
[----:B------:R-:W-:-:S04]  /*1ce0*/  IMAD R0, R9, 0x8, R0 ;  /* 0x0000000809007824 */ /* 0x000fc800078e0200 */
[----:B------:R-:W2:Y:S02]  /*1cf0*/  SYNCS.PHASECHK.TRANS64.TRYWAIT P0, [R0+URZ+0x100], R2 ;  /* 0x00010002000075a7 */ /* 0x000ea400080011ff */
[----:B--2---:R-:W-:Y:S05]  /*1d00*/  @!P0 BRA `(.L_x_24) ;  /* 0x0000009800888947 */ /* 0x004fea0003800000 */
.L_x_189:
[----:B------:R-:W-:Y:S01]  /*1d10*/  VIADD R9, R9, 0x1 ;  /* 0x0000000109097836 */ /* 0x000fe20000000000 */
[----:B------:R2:W-:Y:S04]  /*1d20*/  SYNCS.ARRIVE.TRANS64.A1T0 RZ, [R0+URZ+0xf0], RZ ;  /* 0x0000f0ff00ff79a7 */ /* 0x0005e800081000ff */
[----:B------:R-:W-:-:S04]  /*1d30*/  ISETP.NE.AND P0, PT, R9, 0x2, PT ;  /* 0x000000020900780c */ /* 0x000fc80003f05270 */
[----:B------:R-:W-:Y:S02]  /*1d40*/  SEL R9, R9, RZ, P0 ;  /* 0x000000ff09097207 */ /* 0x000fe40000000000 */
[----:B--2---:R-:W-:-:S04]  /*1d50*/  SEL R0, RZ, 0x1, P0 ;  /* 0x00000001ff007807 */ /* 0x004fc80000000000 */
[----:B------:R-:W-:-:S07]  /*1d60*/  LOP3.LUT R8, R8, R0, RZ, 0x3c, !PT ;  /* 0x0000000008087212 */ /* 0x000fce00078e3cff */
.L_x_23:
[----:B------:R-:W-:Y:S01]  /*1d70*/  UMOV UR21, 0x400 ;  /* 0x0000040000157882 */ /* 0x000fe20000000000 */
[----:B------:R-:W-:Y:S01]  /*1d80*/  SHF.L.U32 R0, R12, 0x1f, RZ ;  /* 0x0000001f0c007819 */ /* 0x000fe200000006ff */
[----:B-1----:R-:W-:Y:S02]  /*1d90*/  ULEA UR21, UR53, UR21, 0x18 ;  /* 0x0000001535157291 */ /* 0x002fe4000f8ec0ff */
[----:B------:R-:W-:Y:S02]  /*1da0*/  UISETP.GE.U32.AND UP0, UPT, UR58, 0x7f, UPT ;  /* 0x0000007f3a00788c */ /* 0x000fe4000bf06070 */
[----:B------:R-:W-:Y:S02]  /*1db0*/  ULEA UR4, UR29, UR21, 0x3 ;  /* 0x000000151d047291 */ /* 0x000fe4000f8e18ff */
[----:B------:R-:W-:Y:S01]  /*1dc0*/  ULEA UR19, UR24, UR57, 0x8 ;  /* 0x0000003918137291 */ /* 0x000fe2000f8e40ff */
[----:B------:R-:W-:-:S06]  /*1dd0*/  UMOV UR13, URZ ;  /* 0x000000ff000d7c82 */ /* 0x000fcc0008000000 */
[----:B------:R1:W2:Y:S01]  /*1de0*/  SYNCS.PHASECHK.TRANS64.TRYWAIT P1, [UR4+0x20], R0 ;  /* 0x00002000ff0075a7 */ /* 0x0002a20008021104 */
[----:B------:R-:W-:-:S04]  /*1df0*/  ULEA.HI UR4, UR20, UR20, URZ, 0x1 ;  /* 0x0000001414047291 */ /* 0x000fc8000f8f08ff */
[----:B------:R-:W-:-:S04]  /*1e00*/  USHF.L.U32 UR4, UR4, 0x6, URZ ;  /* 0x0000000604047899 */ /* 0x000fc800080006ff */
[----:B------:R-:W-:-:S04]  /*1e10*/  ULOP3.LUT UR35, UR4, 0xffffff80, URZ, 0xc0, !UPT ;  /* 0xffffff8004237892 */ /* 0x000fc8000f8ec0ff */
[----:B------:R-:W-:Y:S01]  /*1e20*/  UIADD3 UR35, UPT, UPT, UR55, UR35, URZ ;  /* 0x0000002337237290 */ /* 0x000fe2000fffe0ff */
[----:B------:R-:W-:Y:S11]  /*1e30*/  BRA.U !UP0, `(.L_x_25) ;  /* 0x0000000508147547 */ /* 0x000ff6000b800000 */
[----:B------:R-:W-:Y:S01]  /*1e40*/  UMOV UR30, UR54 ;  /* 0x00000036001e7c82 */ /* 0x000fe20008000000 */
[----:B------:R-:W-:Y:S01]  /*1e50*/  UMOV UR5, UR29 ;  /* 0x0000001d00057c82 */ /* 0x000fe20008000000 */
[----:B------:R-:W-:-:S05]  /*1e60*/  UMOV UR26, 0x20 ;  /* 0x00000020001a7882 */ /* 0x000fca0000000000 */
.L_x_33:
[----:B------:R-:W-:Y:S01]  /*1e70*/  ULEA UR6, UR5, UR21, 0x3 ;  /* 0x0000001505067291 */ /* 0x000fe2000f8e18ff */
[----:B--2---:R-:W-:Y:S01]  /*1e80*/  @P4 MOV R2, 0x18000 ;  /* 0x0001800000024802 */ /* 0x004fe20000000f00 */
[----:B--23--:R-:W-:Y:S10]  /*1e90*/  @P1 BRA `(.L_x_26) ;  /* 0x00000000000c1947 */ /* 0x00cff40003800000 */
[----:B------:R-:W-:-:S04]  /*1ea0*/  SHF.L.U32 R3, R12, 0x1f, RZ ;  /* 0x0000001f0c037819 */ /* 0x000fc800000006ff */
[----:B------:R-:W2:Y:S02]  /*1eb0*/  SYNCS.PHASECHK.TRANS64.TRYWAIT P0, [UR6+0x20], R3 ;  /* 0x00002003ff0075a7 */ /* 0x000ea40008001106 */
[----:B--2---:R-:W-:Y:S05]  /*1ec0*/  @!P0 BRA `(.L_x_27) ;  /* 0x00000098002c8947 */ /* 0x004fea0003800000 */
.L_x_26:
[----:B------:R2:W-:Y:S01]  /*1ed0*/  @P4 SYNCS.ARRIVE.TRANS64 RZ, [UR6], R2 ;  /* 0x00000002ffff49a7 */ /* 0x0005e20008000006 */
[----:B------:R-:W-:Y:S02]  /*1ee0*/  ULOP3.LUT UR4, UR40, 0x2, URZ, 0xfc, !UPT ;  /* 0x0000000228047892 */ /* 0x000fe4000f8efcff */
[----:B------:R-:W-:Y:S02]  /*1ef0*/  UIADD3 UR30, UPT, UPT, UR30, 0x1, URZ ;  /* 0x000000011e1e7890 */ /* 0x000fe4000fffe0ff */
[----:B------:R-:W-:Y:S02]  /*1f00*/  UISETP.NE.AND UP0, UPT, UR4, 0x2, UPT ;  /* 0x000000020400788c */ /* 0x000fe4000bf05270 */
[----:B------:R-:W-:-:S07]  /*1f10*/  UISETP.NE.AND UP2, UPT, UR30, 0x1, UPT ;  /* 0x000000011e00788c */ /* 0x000fce000bf45270 */
[----:B------:R-:W-:Y:S05]  /*1f20*/  BRA.U UP0, `(.L_x_28) ;  /* 0x0000000100047547 */ /* 0x000fea000b800000 */
[----:B------:R-:W-:Y:S05]  /*1f30*/  BPT.TRAP 0x1 ;  /* 0x000000040000795c */ /* 0x000fea0000300000 */
.L_x_28:
[----:B------:R-:W-:Y:S04]  /*1f40*/  BSSY.RECONVERGENT B0, `(.L_x_29) ;  /* 0x0000003000007945 */ /* 0x000fe80003800200 */
[----:B------:R-:W-:Y:S05]  /*1f50*/  @!P3 BRA `(.L_x_30) ;  /* 0x000000000004b947 */ /* 0x000fea0003800000 */
[----:B------:R-:W-:Y:S05]  /*1f60*/  BPT.TRAP 0x1 ;  /* 0x000000040000795c */ /* 0x000fea0000300000 */
.L_x_30:
[----:B------:R-:W-:Y:S05]  /*1f70*/  BSYNC.RECONVERGENT B0 ;  /* 0x0000000000007941 */ /* 0x000fea0003800200 */
.L_x_29:
[----:B------:R-:W-:Y:S01]  /*1f80*/  UIADD3 UR4, UPT, UPT, UR5, 0x1, URZ ;  /* 0x0000000105047890 */ /* 0x000fe2000fffe0ff */
[----:B------:R-:W-:Y:S01]  /*1f90*/  BSSY.RECONVERGENT B0, `(.L_x_31) ;  /* 0x000002b000007945 */ /* 0x000fe20003800200 */
[----:B------:R-:W-:Y:S02]  /*1fa0*/  ELECT P0, URZ, PT ;  /* 0x0000000000ff782f */ /* 0x000fe40003800000 */
[----:B------:R-:W-:-:S04]  /*1fb0*/  UISETP.NE.AND UP0, UPT, UR4, 0x4, UPT ;  /* 0x000000040400788c */ /* 0x000fc8000bf05270 */
[----:B------:R-:W-:Y:S02]  /*1fc0*/  USEL UR7, URZ, 0x1, UP0 ;  /* 0x00000001ff077887 */ /* 0x000fe40008000000 */
[----:B------:R-:W-:-:S04]  /*1fd0*/  USEL UR29, UR4, URZ, UP0 ;  /* 0x000000ff041d7287 */ /* 0x000fc80008000000 */
[----:B------:R-:W-:Y:S01]  /*1fe0*/  ULEA UR4, UR29, UR21, 0x3 ;  /* 0x000000151d047291 */ /* 0x000fe2000f8e18ff */
[----:B------:R-:W-:-:S04]  /*1ff0*/  LOP3.LUT R12, R12, UR7, RZ, 0x3c, !PT ;  /* 0x000000070c0c7c12 */ /* 0x000fc8000f8e3cff */
[----:B-1----:R-:W-:-:S04]  /*2000*/  SHF.L.U32 R0, R12, 0x1f, RZ ;  /* 0x0000001f0c007819 */ /* 0x002fc800000006ff */
[----:B------:R1:W3:Y:S01]  /*2010*/  SYNCS.PHASECHK.TRANS64.TRYWAIT P1, [UR4+0x20], R0 ;  /* 0x00002000ff0075a7 */ /* 0x0002e20008021104 */
[----:B------:R-:W-:Y:S05]  /*2020*/  @!P0 BRA `(.L_x_32) ;  /* 0x0000000000848947 */ /* 0x000fea0003800000 */
[----:B------:R-:W-:Y:S02]  /*2030*/  ULEA UR24, UR5, UR39, 0xc ;  /* 0x0000002705187291 */ /* 0x000fe4000f8e60ff */
[----:B------:R-:W-:Y:S02]  /*2040*/  ULEA UR8, UR5, UR38, 0xd ;  /* 0x0000002605087291 */ /* 0x000fe4000f8e68ff */
[----:B------:R-:W-:Y:S02]  /*2050*/  UIADD3 UR22, UP1, UPT, UR46, 0x80, URZ ;  /* 0x000000802e167890 */ /* 0x000fe4000ff3e0ff */
[----:B------:R-:W-:Y:S02]  /*2060*/  ULEA UR24, UR24, UR21, 0x2 ;  /* 0x0000001518187291 */ /* 0x000fe4000f8e10ff */
[----:B------:R-:W-:Y:S02]  /*2070*/  UIADD3 UR14, UP0, UPT, UR46, 0x180, URZ ;  /* 0x000001802e0e7890 */ /* 0x000fe4000ff1e0ff */
[----:B------:R-:W-:-:S02]  /*2080*/  ULEA UR8, UR8, UR21, 0x2 ;  /* 0x0000001508087291 */ /* 0x000fc4000f8e10ff */
[----:B------:R-:W-:Y:S02]  /*2090*/  UIADD3 UR34, UPT, UPT, UR26, -0x20, URZ ;  /* 0xffffffe01a227890 */ /* 0x000fe4000fffe0ff */
[----:B------:R-:W-:Y:S02]  /*20a0*/  ULOP3.LUT UR33, UR6, 0xfefffff8, URZ, 0xc0, !UPT ;  /* 0xfefffff806217892 */ /* 0x000fe4000f8ec0ff */
[----:B------:R-:W-:Y:S02]  /*20b0*/  UIADD3.X UR23, UPT, UPT, URZ, UR47, URZ, UP1, !UPT ;  /* 0x0000002fff177290 */ /* 0x000fe40008ffe4ff */
[----:B------:R-:W-:Y:S02]  /*20c0*/  UIADD3 UR32, UPT, UPT, UR24, 0x8400, URZ ;  /* 0x0000840018207890 */ /* 0x000fe4000fffe0ff */
[----:B------:R-:W-:Y:S02]  /*20d0*/  UPRMT UR7, URZ, 0x5410, UR37 ;  /* 0x00005410ff077896 */ /* 0x000fe40008000025 */
[----:B------:R-:W-:-:S02]  /*20e0*/  UIADD3 UR24, UPT, UPT, UR24, 0xa400, URZ ;  /* 0x0000a40018187890 */ /* 0x000fc4000fffe0ff */
[----:B------:R-:W-:Y:S02]  /*20f0*/  UIADD3.X UR15, UPT, UPT, URZ, UR47, URZ, UP0, !UPT ;  /* 0x0000002fff0f7290 */ /* 0x000fe400087fe4ff */
[----:B------:R-:W-:Y:S02]  /*2100*/  UIADD3 UR16, UPT, UPT, UR8, 0x18400, URZ ;  /* 0x0001840008107890 */ /* 0x000fe4000fffe0ff */
[----:B------:R-:W-:Y:S02]  /*2110*/  UPRMT UR4, URZ, 0x5410, UR31 ;  /* 0x00005410ff047896 */ /* 0x000fe4000800001f */
[----:B------:R-:W-:Y:S01]  /*2120*/  UIADD3 UR8, UPT, UPT, UR8, 0x1c400, URZ ;  /* 0x0001c40008087890 */ /* 0x000fe2000fffe0ff */
[----:B------:R-:W-:Y:S01]  /*2130*/  UMOV UR42, 0x0 ;  /* 0x00000000002a7882 */ /* 0x000fe20000000000 */
[----:B------:R-:W-:Y:S01]  /*2140*/  UMOV UR43, 0x10000000 ;  /* 0x10000000002b7882 */ /* 0x000fe20000000000 */
[----:B------:R-:W-:Y:S01]  /*2150*/  UMOV UR27, UR35 ;  /* 0x00000023001b7c82 */ /* 0x000fe20008000000 */
[----:B------:R-:W-:Y:S01]  /*2160*/  UMOV UR28, UR36 ;  /* 0x00000024001c7c82 */ /* 0x000fe20008000000 */
[----:B------:R-:W-:Y:S01]  /*2170*/  UMOV UR25, UR33 ;  /* 0x0000002100197c82 */ /* 0x000fe20008000000 */
[----:B------:R-:W-:Y:S01]  /*2180*/  UMOV UR20, UR36 ;  /* 0x0000002400147c82 */ /* 0x000fe20008000000 */
[----:B------:R-:W-:Y:S01]  /*2190*/  UMOV UR17, UR33 ;  /* 0x0000002100117c82 */ /* 0x000fe20008000000 */
[----:B------:R-:W-:Y:S01]  /*21a0*/  UMOV UR18, UR34 ;  /* 0x0000002200127c82 */ /* 0x000fe20008000000 */
[----:B------:R4:W-:Y:S01]  /*21b0*/  UTMALDG.3D.MULTICAST.2CTA [UR32], [UR22], UR7, desc[UR42] ;  /* 0x00002a20160073b4 */ /* 0x0009e20008211807 */
[----:B------:R-:W-:Y:S01]  /*21c0*/  UMOV UR10, UR26 ;  /* 0x0000001a000a7c82 */ /* 0x000fe20008000000 */
[----:B------:R-:W-:Y:S01]  /*21d0*/  UMOV UR11, UR19 ;  /* 0x00000013000b7c82 */ /* 0x000fe20008000000 */
[----:B------:R-:W-:Y:S01]  /*21e0*/  UMOV UR12, UR36 ;  /* 0x00000024000c7c82 */ /* 0x000fe20008000000 */
[----:B------:R-:W-:Y:S01]  /*21f0*/  UMOV UR9, UR33 ;  /* 0x0000002100097c82 */ /* 0x000fe20008000000 */
[----:B------:R4:W-:Y:S01]  /*2200*/  UTMALDG.3D.MULTICAST.2CTA [UR24], [UR22], UR7, desc[UR42] ;  /* 0x00002a18160073b4 */ /* 0x0009e20008211807 */
[----:B------:R4:W-:Y:S01]  /*2210*/  UTMALDG.3D.MULTICAST.2CTA [UR16], [UR14], UR4, desc[UR42] ;  /* 0x00002a100e0073b4 */ /* 0x0009e20008211804 */
[----:B------:R4:W-:Y:S02]  /*2220*/  UTMALDG.3D.MULTICAST.2CTA [UR8], [UR14], UR4, desc[UR42] ;  /* 0x00002a080e0073b4 */ /* 0x0009e40008211804 */
[----:B----4-:R-:W-:Y:S01]  /*2230*/  NOP ;  /* 0x0000000000007918 */ /* 0x010fe20000000000 */
.L_x_32:
[----:B------:R-:W-:Y:S05]  /*2240*/  BSYNC.RECONVERGENT B0 ;  /* 0x0000000000007941 */ /* 0x000fea0003800200 */
.L_x_31:
[----:B------:R-:W-:Y:S01]  /*2250*/  UIADD3 UR26, UPT, UPT, UR26, 0x40, URZ ;  /* 0x000000401a1a7890 */ /* 0x000fe2000fffe0ff */
[----:B------:R-:W-:Y:S01]  /*2260*/  UMOV UR5, UR29 ;  /* 0x0000001d00057c82 */ /* 0x000fe20008000000 */
[----:B------:R-:W-:Y:S01]  /*2270*/  UMOV UR13, UR41 ;  /* 0x00000029000d7c82 */ /* 0x000fe20008000000 */
[----:B------:R-:W-:Y:S09]  /*2280*/  BRA.U UP2, `(.L_x_33) ;  /* 0xfffffff902f87547 */ /* 0x000ff2000b83ffff */
.L_x_25:
[----:B------:R-:W-:Y:S01]  /*2290*/  ULEA UR4, UR29, UR21, 0x3 ;  /* 0x000000151d047291 */ /* 0x000fe2000f8e18ff */
[----:B-1----:R-:W-:Y:S01]  /*22a0*/  SHF.L.U32 R0, R12, 0x1f, RZ ;  /* 0x0000001f0c007819 */ /* 0x002fe200000006ff */
[----:B------:R-:W-:Y:S01]  /*22b0*/  @!P2 SYNCS.ARRIVE.TRANS64.A1T0 RZ, [UR21+0x88], RZ ;  /* 0x000088ffffffa9a7 */ /* 0x000fe20008100015 */
[----:B------:R-:W-:-:S06]  /*22c0*/  UISETP.GT.AND UP0, UPT, UR52, UR51, UPT ;  /* 0x000000333400728c */ /* 0x000fcc000bf04270 */
[----:B--23--:R1:W2:Y:S03]  /*22d0*/  SYNCS.PHASECHK.TRANS64.TRYWAIT P1, [UR4+0x20], R0 ;  /* 0x00002000ff0075a7 */ /* 0x00c2a60008021104 */
[----:B------:R-:W-:Y:S05]  /*22e0*/  BRA.U !UP0, `(.L_x_34) ;  /* 0x00000005080c7547 */ /* 0x000fea000b800000 */
[----:B------:R-:W-:Y:S01]  /*22f0*/  UIADD3 UR23, UPT, UPT, UR56, UR13, URZ ;  /* 0x0000000d38177290 */ /* 0x000fe2000fffe0ff */
[----:B------:R-:W-:-:S11]  /*2300*/  UMOV UR6, UR29 ;  /* 0x0000001d00067c82 */ /* 0x000fd60008000000 */
.L_x_42:
[----:B------:R-:W-:Y:S01]  /*2310*/  ULEA UR7, UR6, UR21, 0x3 ;  /* 0x0000001506077291 */ /* 0x000fe2000f8e18ff */
[----:B--2---:R-:W-:Y:S01]  /*2320*/  @P4 MOV R2, 0x18000 ;  /* 0x0001800000024802 */ /* 0x004fe20000000f00 */
[----:B--23--:R-:W-:Y:S10]  /*2330*/  @P1 BRA `(.L_x_35) ;  /* 0x00000000000c1947 */ /* 0x00cff40003800000 */
[----:B------:R-:W-:-:S04]  /*2340*/  SHF.L.U32 R3, R12, 0x1f, RZ ;  /* 0x0000001f0c037819 */ /* 0x000fc800000006ff */
[----:B------:R-:W2:Y:S02]  /*2350*/  SYNCS.PHASECHK.TRANS64.TRYWAIT P0, [UR7+0x20], R3 ;  /* 0x00002003ff0075a7 */ /* 0x000ea40008001107 */
[----:B--2---:R-:W-:Y:S05]  /*2360*/  @!P0 BRA `(.L_x_36) ;  /* 0x00000094001c8947 */ /* 0x004fea0003800000 */
.L_x_35:
[----:B------:R2:W-:Y:S01]  /*2370*/  @P4 SYNCS.ARRIVE.TRANS64 RZ, [UR7], R2 ;  /* 0x00000002ffff49a7 */ /* 0x0005e20008000007 */
[----:B------:R-:W-:-:S04]  /*2380*/  ULOP3.LUT UR4, UR40, 0x2, URZ, 0xfc, !UPT ;  /* 0x0000000228047892 */ /* 0x000fc8000f8efcff */
[----:B------:R-:W-:-:S09]  /*2390*/  UISETP.NE.AND UP0, UPT, UR4, 0x2, UPT ;  /* 0x000000020400788c */ /* 0x000fd2000bf05270 */
[----:B------:R-:W-:Y:S05]  /*23a0*/  BRA.U UP0, `(.L_x_37) ;  /* 0x0000000100047547 */ /* 0x000fea000b800000 */
[----:B------:R-:W-:Y:S05]  /*23b0*/  BPT.TRAP 0x1 ;  /* 0x000000040000795c */ /* 0x000fea0000300000 */
.L_x_37:
[----:B------:R-:W-:Y:S04]  /*23c0*/  BSSY.RECONVERGENT B0, `(.L_x_38) ;  /* 0x0000003000007945 */ /* 0x000fe80003800200 */
[----:B------:R-:W-:Y:S05]  /*23d0*/  @!P3 BRA `(.L_x_39) ;  /* 0x000000000004b947 */ /* 0x000fea0003800000 */
[----:B------:R-:W-:Y:S05]  /*23e0*/  BPT.TRAP 0x1 ;  /* 0x000000040000795c */ /* 0x000fea0000300000 */
.L_x_39:
[----:B------:R-:W-:Y:S05]  /*23f0*/  BSYNC.RECONVERGENT B0 ;  /* 0x0000000000007941 */ /* 0x000fea0003800200 */
.L_x_38:
        /* <DEDUP_REMOVED lines=15> */
[----:B------:R-:W-:Y:S02]  /*24f0*/  USHF.L.U32 UR34, UR13, 0x6, URZ ;  /* 0x000000060d227899 */ /* 0x000fe400080006ff */
[----:B------:R-:W-:-:S02]  /*2500*/  UIADD3 UR14, UP0, UPT, UR46, 0x180, URZ ;  /* 0x000001802e0e7890 */ /* 0x000fc4000ff1e0ff */
[----:B------:R-:W-:Y:S02]  /*2510*/  ULEA UR8, UR8, UR21, 0x2 ;  /* 0x0000001508087291 */ /* 0x000fe4000f8e10ff */
[----:B------:R-:W-:Y:S02]  /*2520*/  ULOP3.LUT UR33, UR7, 0xfefffff8, URZ, 0xc0, !UPT ;  /* 0xfefffff807217892 */ /* 0x000fe4000f8ec0ff */
[----:B------:R-:W-:Y:S02]  /*2530*/  UIADD3.X UR5, UPT, UPT, URZ, UR47, URZ, UP1, !UPT ;  /* 0x0000002fff057290 */ /* 0x000fe40008ffe4ff */
[----:B------:R-:W-:Y:S02]  /*2540*/  UIADD3 UR32, UPT, UPT, UR24, 0x8400, URZ ;  /* 0x0000840018207890 */ /* 0x000fe4000fffe0ff */
[----:B------:R-:W-:Y:S02]  /*2550*/  UPRMT UR10, URZ, 0x5410, UR37 ;  /* 0x00005410ff0a7896 */ /* 0x000fe40008000025 */
[----:B------:R-:W-:-:S02]  /*2560*/  UIADD3 UR26, UPT, UPT, UR34, 0x20, URZ ;  /* 0x00000020221a7890 */ /* 0x000fc4000fffe0ff */
[----:B------:R-:W-:Y:S02]  /*2570*/  UIADD3 UR24, UPT, UPT, UR24, 0xa400, URZ ;  /* 0x0000a40018187890 */ /* 0x000fe4000fffe0ff */
        /* <DEDUP_REMOVED lines=9> */
[----:B------:R-:W-:Y:S01]  /*2610*/  UTMALDG.3D.MULTICAST.2CTA [UR32], [UR4], UR10, desc[UR42] ;  /* 0x00002a20040073b4 */ /* 0x000fe2000821180a */
[----:B------:R-:W-:Y:S01]  /*2620*/  UMOV UR20, UR36 ;  /* 0x0000002400147c82 */ /* 0x000fe20008000000 */
[----:B------:R-:W-:Y:S01]  /*2630*/  UMOV UR17, UR33 ;  /* 0x0000002100117c82 */ /* 0x000fe20008000000 */
[----:B------:R-:W-:Y:S01]  /*2640*/  UMOV UR18, UR34 ;  /* 0x0000002200127c82 */ /* 0x000fe20008000000 */
[----:B------:R-:W-:Y:S01]  /*2650*/  UMOV UR11, UR19 ;  /* 0x00000013000b7c82 */ /* 0x000fe20008000000 */
[----:B------:R-:W-:Y:S01]  /*2660*/  UMOV UR12, UR36 ;  /* 0x00000024000c7c82 */ /* 0x000fe20008000000 */
[----:B------:R-:W-:Y:S01]  /*2670*/  UMOV UR9, UR33 ;  /* 0x0000002100097c82 */ /* 0x000fe20008000000 */
[----:B------:R4:W-:Y:S01]  /*2680*/  UTMALDG.3D.MULTICAST.2CTA [UR24], [UR4], UR10, desc[UR42] ;  /* 0x00002a18040073b4 */ /* 0x0009e2000821180a */
[----:B------:R1:W-:Y:S01]  /*2690*/  UTMALDG.3D.MULTICAST.2CTA [UR16], [UR14], UR22, desc[UR42] ;  /* 0x00002a100e0073b4 */ /* 0x0003e20008211816 */
[----:B----4-:R-:W-:-:S02]  /*26a0*/  UMOV UR10, UR26 ;  /* 0x0000001a000a7c82 */ /* 0x010fc40008000000 */
[----:B------:R1:W-:Y:S02]  /*26b0*/  UTMALDG.3D.MULTICAST.2CTA [UR8], [UR14], UR22, desc[UR42] ;  /* 0x00002a080e0073b4 */ /* 0x0003e40008211816 */
[----:B-1----:R-:W-:Y:S01]  /*26c0*/  NOP ;  /* 0x0000000000007918 */ /* 0x002fe20000000000 */
.L_x_41:
[----:B------:R-:W-:Y:S05]  /*26d0*/  BSYNC.RECONVERGENT B0 ;  /* 0x0000000000007941 */ /* 0x000fea0003800200 */
.L_x_40:
[----:B------:R-:W-:Y:S01]  /*26e0*/  UIADD3 UR13, UPT, UPT, UR13, 0x1, URZ ;  /* 0x000000010d0d7890 */ /* 0x000fe2000fffe0ff */
[----:B------:R-:W-:-:S03]  /*26f0*/  UMOV UR6, UR29 ;  /* 0x0000001d00067c82 */ /* 0x000fc60008000000 */
[----:B------:R-:W-:-:S09]  /*2700*/  UISETP.NE.AND UP0, UPT, UR13, UR23, UPT ;  /* 0x000000170d00728c */ /* 0x000fd2000bf05270 */
[----:B------:R-:W-:Y:S05]  /*2710*/  BRA.U UP0, `(.L_x_42) ;  /* 0xfffffff900fc7547 */ /* 0x000fea000b83ffff */
.L_x_34:
[C---:B------:R-:W-:Y:S01]  /*2720*/  LEA R3, R11.reuse, UR21, 0x3 ;  /* 0x000000150b037c11 */ /* 0x040fe2000f8e18ff */
[----:B------:R-:W-:Y:S01]  /*2730*/  NOP ;  /* 0x0000000000007918 */ /* 0x000fe20000000000 */
[----:B-1----:R-:W-:Y:S02]  /*2740*/  SHF.L.U32 R0, R10, 0x1f, RZ ;  /* 0x0000001f0a007819 */ /* 0x002fe400000006ff */
[----:B------:R-:W-:Y:S02]  /*2750*/  LEA R4, R11, UR21, 0x4 ;  /* 0x000000150b047c11 */ /* 0x000fe4000f8e20ff */
[----:B------:R-:W1:Y:S02]  /*2760*/  SYNCS.PHASECHK.TRANS64.TRYWAIT P0, [R3+URZ+0x90], R0 ;  /* 0x00009000030075a7 */ /* 0x000e6400080011ff */
[----:B-1----:R-:W-:Y:S05]  /*2770*/  @!P0 BRA `(.L_x_43) ;  /* 0x0000009000308947 */ /* 0x002fea0003800000 */
.L_x_192:
[----:B------:R-:W4:Y:S01]  /*2780*/  LDS.128 R4, [R4+0x120] ;  /* 0x0001200004047984 */ /* 0x000f220000000c00 */
[----:B------:R-:W-:Y:S01]  /*2790*/  UISETP.GE.AND UP0, UPT, UR45, 0x1, UPT ;  /* 0x000000012d00788c */ /* 0x000fe2000bf06270 */
[----:B------:R-:W-:Y:S01]  /*27a0*/  @!PT LDS RZ, [RZ] ;  /* 0x00000000fffff984 */ /* 0x000fe20000000800 */
[----:B------:R-:W-:Y:S01]  /*27b0*/  @!PT LDS RZ, [RZ] ;  /* 0x00000000fffff984 */ /* 0x000fe20000000800 */
[----:B------:R-:W-:Y:S01]  /*27c0*/  @!PT LDS RZ, [RZ] ;  /* 0x00000000fffff984 */ /* 0x000fe20000000800 */
[----:B------:R-:W-:Y:S01]  /*27d0*/  @!PT LDS RZ, [RZ] ;  /* 0x00000000fffff984 */ /* 0x000fe20000000800 */
[----:B------:R1:W-:Y:S06]  /*27e0*/  MEMBAR.ALL.CTA ;  /* 0x0000000000007992 */ /* 0x0003ec0000008000 */
[----:B-1----:R-:W1:Y:S01]  /*27f0*/  FENCE.VIEW.ASYNC.S ;  /* 0x00000000000073c6 */ /* 0x002e620000000000 */
[----:B----4-:R-:W-:-:S13]  /*2800*/  LOP3.LUT P0, RZ, R6, 0x1, RZ, 0xc0, !PT ;  /* 0x0000000106ff7812 */ /* 0x010fda000780c0ff */
[----:B-1----:R-:W-:Y:S01]  /*2810*/  VOTEU.ANY UP1, P0 ;  /* 0x0000000000ff7886 */ /* 0x002fe20000020100 */
[----:B------:R-:W-:-:S13]  /*2820*/  PLOP3.LUT P0, PT, PT, PT, UP1, 0x80, 0x8 ;  /* 0x000000000008781c */ /* 0x000fda0003f0f018 */
[----:B------:R-:W-:Y:S02]  /*2830*/  @P0 LOP3.LUT R0, R5, 0xffff, RZ, 0xc0, !PT ;  /* 0x0000ffff05000812 */ /* 0x000fe400078ec0ff */
[----:B--2---:R-:W-:Y:S02]  /*2840*/  @P0 MOV R2, R4 ;  /* 0x0000000400020202 */ /* 0x004fe40000000f00 */
[----:B------:R-:W-:Y:S01]  /*2850*/  @P0 R2UR UR5, R0 ;  /* 0x00000000000502ca */ /* 0x000fe200000e0000 */
[----:B------:R-:W-:Y:S01]  /*2860*/  VIADD R0, R3, 0xa0 ;  /* 0x000000a003007836 */ /* 0x000fe20000000000 */
[----:B------:R-:W-:Y:S02]  /*2870*/  @P0 SHF.R.U32.HI R4, RZ, 0x10, R5 ;  /* 0x00000010ff040819 */ /* 0x000fe40000011605 */
[----:B------:R-:W-:Y:S02]  /*2880*/  @P0 R2UR UR6, R2 ;  /* 0x00000000020602ca */ /* 0x000fe400000e0000 */
[----:B------:R-:W-:-:S02]  /*2890*/  PRMT R0, RZ, 0x654, R0 ;  /* 0x00000654ff007816 */ /* 0x000fc40000000000 */
[----:B------:R-:W-:Y:S02]  /*28a0*/  @P0 R2UR UR4, R4 ;  /* 0x00000000040402ca */ /* 0x000fe400000e0000 */
[----:B------:R1:W-:Y:S03]  /*28b0*/  SYNCS.ARRIVE.TRANS64.RED.A1T0 RZ, [R0+URZ], RZ ;  /* 0x000000ff00ff79a7 */ /* 0x0003e600081004ff */
[----:B------:R-:W-:-:S04]  /*28c0*/  @UP1 UMOV UR44, UR5 ;  /* 0x00000005002c1c82 */ /* 0x000fc80008000000 */
[----:B------:R-:W-:-:S04]  /*28d0*/  @UP1 UMOV UR48, UR6 ;  /* 0x0000000600301c82 */ /* 0x000fc80008000000 */
[----:B------:R-:W-:Y:S01]  /*28e0*/  @UP1 UMOV UR36, UR4 ;  /* 0x0000000400241c82 */ /* 0x000fe20008000000 */
[----:B------:R-:W-:Y:S05]  /*28f0*/  BRA.U !UP0, `(.L_x_44) ;  /* 0x0000000108d47547 */ /* 0x000fea000b800000 */
[----:B------:R-:W2:Y:S01]  /*2900*/  LDCU.128 UR12, c[0x0][0xb10] ;  /* 0x00016200ff0c77ac */ /* 0x000ea20008000c00 */
[----:B------:R-:W4:Y:S01]  /*2910*/  LDCU UR22, c[0x0][0xb20] ;  /* 0x00016400ff1677ac */ /* 0x000f220008000800 */
[----:B------:R-:W3:Y:S01]  /*2920*/  LDCU UR20, c[0x0][0xb0c] ;  /* 0x00016180ff1477ac */ /* 0x000ee20008000800 */
[----:B------:R-:W1:Y:S01]  /*2930*/  LDCU.64 UR8, c[0x0][0xb28] ;  /* 0x00016500ff0877ac */ /* 0x000e620008000a00 */
[----:B------:R-:W-:Y:S02]  /*2940*/  UISETP.NE.AND UP3, UPT, UR45, 0x1, UPT ;  /* 0x000000012d00788c */ /* 0x000fe4000bf65270 */
[----:B--2---:R-:W-:Y:S02]  /*2950*/  UIMAD.WIDE.U32 UR6, UR49, UR15, URZ ;  /* 0x0000000f310672a5 */ /* 0x004fe4000f8e00ff */
[----:B------:R-:W-:Y:S02]  /*2960*/  UIMAD.WIDE.U32 UR4, UR50, UR12, URZ ;  /* 0x0000000c320472a5 */ /* 0x000fe4000f8e00ff */
[----:B------:R-:W-:-:S02]  /*2970*/  UISETP.NE.AND UP0, UPT, UR14, 0x1, UPT ;  /* 0x000000010e00788c */ /* 0x000fc4000bf05270 */
[----:B------:R-:W-:Y:S01]  /*2980*/  UIMAD.WIDE.U32 UR18, UR44, UR15, URZ ;  /* 0x0000000f2c1272a5 */ /* 0x000fe2000f8e00ff */
[----:B------:R-:W-:Y:S02]  /*2990*/  UMOV UR6, UR7 ;  /* 0x0000000700067c82 */ /* 0x000fe40008000000 */
[----:B------:R-:W-:Y:S01]  /*29a0*/  UMOV UR4, UR5 ;  /* 0x0000000500047c82 */ /* 0x000fe20008000000 */
[----:B----4-:R-:W-:Y:S02]  /*29b0*/  USHF.R.U32.HI UR6, URZ, UR22, UR6 ;  /* 0x00000016ff067299 */ /* 0x010fe40008011606 */
[----:B---3--:R-:W-:Y:S02]  /*29c0*/  UISETP.NE.AND UP2, UPT, UR20, 0x1, UPT ;  /* 0x000000011400788c */ /* 0x008fe4000bf45270 */
[----:B------:R-:W-:Y:S02]  /*29d0*/  USHF.R.U32.HI UR4, URZ, UR13, UR4 ;  /* 0x0000000dff047299 */ /* 0x000fe40008011604 */
[----:B------:R-:W-:-:S02]  /*29e0*/  USEL UR5, UR49, UR6, !UP0 ;  /* 0x0000000631057287 */ /* 0x000fc4000c000000 */
[----:B------:R-:W-:Y:S02]  /*29f0*/  USEL UR6, UR50, UR4, !UP2 ;  /* 0x0000000432067287 */ /* 0x000fe4000d000000 */
[----:B-1----:R-:W-:Y:S01]  /*2a00*/  UIMAD.WIDE.U32 UR10, UR5, UR8, URZ ;  /* 0x00000008050a72a5 */ /* 0x002fe2000f8e00ff */
[----:B------:R-:W-:Y:S01]  /*2a10*/  UMOV UR4, UR19 ;  /* 0x0000001300047c82 */ /* 0x000fe20008000000 */
[----:B------:R-:W-:Y:S02]  /*2a20*/  UIMAD.WIDE.U32 UR16, UR48, UR12, URZ ;  /* 0x0000000c301072a5 */ /* 0x000fe4000f8e00ff */
[----:B------:R-:W-:-:S03]  /*2a30*/  UIMAD.WIDE.U32 UR18, UR6, UR8, URZ ;  /* 0x00000008061272a5 */ /* 0x000fc6000f8e00ff */
[----:B------:R-:W-:Y:S01]  /*2a40*/  UMOV UR10, UR11 ;  /* 0x0000000b000a7c82 */ /* 0x000fe20008000000 */
[----:B------:R-:W-:Y:S02]  /*2a50*/  USHF.R.U32.HI UR4, URZ, UR22, UR4 ;  /* 0x00000016ff047299 */ /* 0x000fe40008011604 */
[----:B------:R-:W-:Y:S01]  /*2a60*/  @UP3 USHF.R.U32.HI UR5, URZ, UR9, UR10 ;  /* 0x00000009ff053299 */ /* 0x000fe2000801160a */
[----:B------:R-:W-:Y:S01]  /*2a70*/  UMOV UR16, UR17 ;  /* 0x0000001100107c82 */ /* 0x000fe20008000000 */
[----:B------:R-:W-:Y:S01]  /*2a80*/  UMOV UR18, UR19 ;  /* 0x0000001300127c82 */ /* 0x000fe20008000000 */
[----:B------:R-:W-:Y:S02]  /*2a90*/  USHF.R.U32.HI UR13, URZ, UR13, UR16 ;  /* 0x0000000dff0d7299 */ /* 0x000fe40008011610 */
[----:B------:R-:W-:Y:S02]  /*2aa0*/  USEL UR4, UR44, UR4, !UP0 ;  /* 0x000000042c047287 */ /* 0x000fe4000c000000 */
[----:B------:R-:W-:-:S02]  /*2ab0*/  @UP3 USHF.R.U32.HI UR6, URZ, UR9, UR18 ;  /* 0x00000009ff063299 */ /* 0x000fc40008011612 */
[----:B------:R-:W-:Y:S02]  /*2ac0*/  UIMAD UR7, UR45, UR5, URZ ;  /* 0x000000052d0772a4 */ /* 0x000fe4000f8e02ff */
[----:B------:R-:W-:Y:S02]  /*2ad0*/  USEL UR5, UR48, UR13, !UP2 ;  /* 0x0000000d30057287 */ /* 0x000fe4000d000000 */
[----:B------:R-:W-:Y:S02]  /*2ae0*/  UIMAD UR10, UR45, UR6, URZ ;  /* 0x000000062d0a72a4 */ /* 0x000fe4000f8e02ff */
[----:B------:R-:W-:Y:S02]  /*2af0*/  UISETP.GE.AND UP0, UPT, UR4, UR7, UPT ;  /* 0x000000070400728c */ /* 0x000fe4000bf06270 */
[----:B------:R-:W-:Y:S02]  /*2b00*/  UIMAD.WIDE.U32 UR12, UR4, UR8, URZ ;  /* 0x00000008040c72a5 */ /* 0x000fe4000f8e00ff */
[----:B------:R-:W-:-:S02]  /*2b10*/  UISETP.GE.OR UP0, UPT, UR5, UR10, UP0 ;  /* 0x0000000a0500728c */ /* 0x000fc40008706670 */
        /* <DEDUP_REMOVED lines=19> */
.L_x_44:
[----:B------:R-:W2:Y:S02]  /*2c50*/  LDCU UR4, c[0x0][0xb30] ;  /* 0x00016600ff0477ac */ /* 0x000ea40008000800 */
[----:B--2---:R-:W-:-:S09]  /*2c60*/  UISETP.NE.AND UP0, UPT, UR4, 0x1, UPT ;  /* 0x000000010400788c */ /* 0x004fd2000bf05270 */
[----:B------:R-:W-:Y:S05]  /*2c70*/  BRA.U UP0, `(.L_x_45) ;  /* 0x0000000100447547 */ /* 0x000fea000b800000 */
[----:B------:R-:W2:Y:S01]  /*2c80*/  LDCU.128 UR8, c[0x0][0xb10] ;  /* 0x00016200ff0877ac */ /* 0x000ea20008000c00 */
[----:B------:R-:W4:Y:S01]  /*2c90*/  LDCU UR12, c[0x0][0xb0c] ;  /* 0x00016180ff0c77ac */ /* 0x000f220008000800 */
[----:B------:R-:W1:Y:S01]  /*2ca0*/  LDCU UR13, c[0x0][0xb20] ;  /* 0x00016400ff0d77ac */ /* 0x000e620008000800 */
[----:B--2---:R-:W-:Y:S02]  /*2cb0*/  UIMAD.WIDE.U32 UR6, UR48, UR8, URZ ;  /* 0x00000008300672a5 */ /* 0x004fe4000f8e00ff */
[----:B------:R-:W-:Y:S02]  /*2cc0*/  UIMAD.WIDE.U32 UR4, UR44, UR11, URZ ;  /* 0x0000000b2c0472a5 */ /* 0x000fe4000f8e00ff */
[----:B----4-:R-:W-:Y:S02]  /*2cd0*/  UISETP.NE.AND UP2, UPT, UR12, 0x1, UPT ;  /* 0x000000010c00788c */ /* 0x010fe4000bf45270 */
[----:B------:R-:W-:Y:S01]  /*2ce0*/  UISETP.NE.AND UP0, UPT, UR10, 0x1, UPT ;  /* 0x000000010a00788c */ /* 0x000fe2000bf05270 */
[----:B------:R-:W-:-:S02]  /*2cf0*/  UMOV UR6, UR7 ;  /* 0x0000000700067c82 */ /* 0x000fc40008000000 */
[----:B------:R-:W-:Y:S01]  /*2d00*/  UMOV UR4, UR5 ;  /* 0x0000000500047c82 */ /* 0x000fe20008000000 */
[----:B------:R-:W-:Y:S02]  /*2d10*/  USHF.R.U32.HI UR9, URZ, UR9, UR6 ;  /* 0x00000009ff097299 */ /* 0x000fe40008011606 */
[----:B-1----:R-:W-:Y:S02]  /*2d20*/  USHF.R.U32.HI UR4, URZ, UR13, UR4 ;  /* 0x0000000dff047299 */ /* 0x002fe40008011604 */
[----:B------:R-:W-:Y:S02]  /*2d30*/  USEL UR5, UR48, UR9, !UP2 ;  /* 0x0000000930057287 */ /* 0x000fe4000d000000 */
[----:B------:R-:W-:-:S04]  /*2d40*/  USEL UR4, UR44, UR4, !UP0 ;  /* 0x000000042c047287 */ /* 0x000fc8000c000000 */
[----:B------:R-:W-:Y:S02]  /*2d50*/  UIADD3 UR6, UPT, UPT, UR5, -UR4, URZ ;  /* 0x8000000405067290 */ /* 0x000fe4000fffe0ff */
[----:B------:R-:W-:Y:S02]  /*2d60*/  UIADD3 UR4, UPT, UPT, -UR5, UR4, URZ ;  /* 0x0000000405047290 */ /* 0x000fe4000fffe1ff */
[----:B------:R-:W-:Y:S02]  /*2d70*/  UIMAD UR44, UR6, UR10, UR44 ;  /* 0x0000000a062c72a4 */ /* 0x000fe4000f8e022c */
[----:B------:R-:W-:-:S12]  /*2d80*/  UIMAD UR48, UR4, UR12, UR48 ;  /* 0x0000000c043072a4 */ /* 0x000fd8000f8e0230 */
.L_x_45:
[----:B------:R-:W-:Y:S01]  /*2d90*/  VIADD R11, R11, 0x1 ;  /* 0x000000010b0b7836 */ /* 0x000fe20000000000 */
[----:B------:R-:W-:Y:S02]  /*2da0*/  R2UR UR5, R58 ;  /* 0x000000003a0572ca */ /* 0x000fe400000e0000 */
[----:B------:R-:W-:Y:S02]  /*2db0*/  R2UR UR4, R57 ;  /* 0x00000000390472ca */ /* 0x000fe400000e0000 */
[C---:B------:R-:W-:Y:S02]  /*2dc0*/  ISETP.NE.AND P0, PT, R11.reuse, 0x2, PT ;  /* 0x000000020b00780c */ /* 0x040fe40003f05270 */
[----:B------:R-:W-:Y:S02]  /*2dd0*/  PLOP3.LUT P2, PT, PT, PT, PT, 0x80, 0x8 ;  /* 0x000000000008781c */ /* 0x000fe40003f4f070 */
[----:B-1----:R-:W-:Y:S02]  /*2de0*/  SEL R0, RZ, 0x1, P0 ;  /* 0x00000001ff007807 */ /* 0x002fe40000000000 */
[----:B------:R-:W-:-:S02]  /*2df0*/  SEL R11, R11, RZ, P0 ;  /* 0x000000ff0b0b7207 */ /* 0x000fc40000000000 */
[----:B------:R-:W-:Y:S01]  /*2e00*/  LOP3.LUT R10, R10, R0, RZ, 0x3c, !PT ;  /* 0x000000000a0a7212 */ /* 0x000fe200078e3cff */
[----:B------:R-:W-:Y:S02]  /*2e10*/  UIADD3 UR20, UPT, UPT, UR48, UR5, URZ ;  /* 0x0000000530147290 */ /* 0x000fe4000fffe0ff */
[----:B------:R-:W-:Y:S01]  /*2e20*/  UIADD3 UR24, UPT, UPT, UR44, UR4, URZ ;  /* 0x000000042c187290 */ /* 0x000fe2000fffe0ff */
[----:B------:R-:W-:Y:S11]  /*2e30*/  BRA.U UP1, `(.L_x_46) ;  /* 0xffffffed018c7547 */ /* 0x000ff6000b83ffff */
[----:B------:R-:W-:Y:S01]  /*2e40*/  UIADD3 UR21, UPT, UPT, UR21, 0x20, URZ ;  /* 0x0000002015157890 */ /* 0x000fe2000fffe0ff */
[----:B------:R-:W-:-:S03]  /*2e50*/  SHF.L.U32 R2, R12, 0x1f, RZ ;  /* 0x0000001f0c027819 */ /* 0x000fc600000006ff */
[----:B------:R-:W-:-:S09]  /*2e60*/  ULEA UR4, UR29, UR21, 0x3 ;  /* 0x000000151d047291 */ /* 0x000fd2000f8e18ff */
[----:B------:R-:W1:Y:S02]  /*2e70*/  SYNCS.PHASECHK.TRANS64.TRYWAIT P0, [UR4], R2 ;  /* 0x00000002ff0075a7 */ /* 0x000e640008001104 */
[----:B-1----:R-:W-:Y:S05]  /*2e80*/  @!P0 BRA `(.L_x_47) ;  /* 0x0000008800808947 */ /* 0x002fea0003800000 */
.L_x_194:
[----:B------:R-:W-:-:S04]  /*2e90*/  UIADD3 UR4, UPT, UPT, UR29, 0x1, URZ ;  /* 0x000000011d047890 */ /* 0x000fc8000fffe0ff */
[----:B------:R-:W-:-:S04]  /*2ea0*/  UISETP.NE.AND UP0, UPT, UR4, 0x4, UPT ;  /* 0x000000040400788c */ /* 0x000fc8000bf05270 */
[----:B------:R-:W-:Y:S02]  /*2eb0*/  USEL UR6, URZ, 0x1, UP0 ;  /* 0x00000001ff067887 */ /* 0x000fe40008000000 */
[----:B------:R-:W-:-:S04]  /*2ec0*/  USEL UR4, UR4, URZ, UP0 ;  /* 0x000000ff04047287 */ /* 0x000fc80008000000 */
[----:B------:R-:W-:Y:S01]  /*2ed0*/  ULEA UR5, UR4, UR21, 0x3 ;  /* 0x0000001504057291 */ /* 0x000fe2000f8e18ff */
[----:B-1----:R-:W-:-:S04]  /*2ee0*/  LOP3.LUT R2, R12, UR6, RZ, 0x3c, !PT ;  /* 0x000000060c027c12 */ /* 0x002fc8000f8e3cff */
[----:B------:R-:W-:-:S04]  /*2ef0*/  SHF.L.U32 R3, R2, 0x1f, RZ ;  /* 0x0000001f02037819 */ /* 0x000fc800000006ff */
[----:B------:R-:W1:Y:S02]  /*2f00*/  SYNCS.PHASECHK.TRANS64.TRYWAIT P0, [UR5], R3 ;  /* 0x00000003ff0075a7 */ /* 0x000e640008001105 */
[----:B-1----:R-:W-:Y:S05]  /*2f10*/  @!P0 BRA `(.L_x_48) ;  /* 0x0000008800748947 */ /* 0x002fea0003800000 */
.L_x_196:
[----:B------:R-:W-:-:S04]  /*2f20*/  UIADD3 UR4, UPT, UPT, UR4, 0x1, URZ ;  /* 0x0000000104047890 */ /* 0x000fc8000fffe0ff */
[----:B------:R-:W-:-:S04]  /*2f30*/  UISETP.NE.AND UP0, UPT, UR4, 0x4, UPT ;  /* 0x000000040400788c */ /* 0x000fc8000bf05270 */
[----:B------:R-:W-:Y:S02]  /*2f40*/  USEL UR6, URZ, 0x1, UP0 ;  /* 0x00000001ff067887 */ /* 0x000fe40008000000 */
[----:B------:R-:W-:-:S04]  /*2f50*/  USEL UR4, UR4, URZ, UP0 ;  /* 0x000000ff04047287 */ /* 0x000fc80008000000 */
[----:B------:R-:W-:Y:S01]  /*2f60*/  ULEA UR5, UR4, UR21, 0x3 ;  /* 0x0000001504057291 */ /* 0x000fe2000f8e18ff */
[----:B------:R-:W-:-:S04]  /*2f70*/  LOP3.LUT R2, R2, UR6, RZ, 0x3c, !PT ;  /* 0x0000000602027c12 */ /* 0x000fc8000f8e3cff */
[----:B-1----:R-:W-:-:S04]  /*2f80*/  SHF.L.U32 R3, R2, 0x1f, RZ ;  /* 0x0000001f02037819 */ /* 0x002fc800000006ff */
[----:B------:R-:W1:Y:S02]  /*2f90*/  SYNCS.PHASECHK.TRANS64.TRYWAIT P0, [UR5], R3 ;  /* 0x00000003ff0075a7 */ /* 0x000e640008001105 */
[----:B-1----:R-:W-:Y:S05]  /*2fa0*/  @!P0 BRA `(.L_x_49) ;  /* 0x0000008800688947 */ /* 0x002fea0003800000 */
.L_x_198:
[----:B------:R-:W-:-:S04]  /*2fb0*/  UIADD3 UR4, UPT, UPT, UR4, 0x1, URZ ;  /* 0x0000000104047890 */ /* 0x000fc8000fffe0ff */
[----:B------:R-:W-:-:S04]  /*2fc0*/  UISETP.NE.AND UP0, UPT, UR4, 0x4, UPT ;  /* 0x000000040400788c */ /* 0x000fc8000bf05270 */
[----:B------:R-:W-:Y:S02]  /*2fd0*/  USEL UR5, URZ, 0x1, UP0 ;  /* 0x00000001ff057887 */ /* 0x000fe40008000000 */
[----:B------:R-:W-:-:S04]  /*2fe0*/  USEL UR4, UR4, URZ, UP0 ;  /* 0x000000ff04047287 */ /* 0x000fc80008000000 */
[----:B------:R-:W-:Y:S01]  /*2ff0*/  ULEA UR4, UR4, UR21, 0x3 ;  /* 0x0000001504047291 */ /* 0x000fe2000f8e18ff */
[----:B------:R-:W-:-:S04]  /*3000*/  LOP3.LUT R2, R2, UR5, RZ, 0x3c, !PT ;  /* 0x0000000502027c12 */ /* 0x000fc8000f8e3cff */
[----:B------:R-:W-:Y:S01]  /*3010*/  SHF.L.U32 R2, R2, 0x1f, RZ ;  /* 0x0000001f02027819 */ /* 0x000fe200000006ff */
[----:B-1----:R-:W-:-:S07]  /*3020*/  IMAD.U32 R0, RZ, RZ, UR4 ;  /* 0x00000004ff007e24 */ /* 0x002fce000f8e00ff */
.L_x_50:
[----:B-1----:R1:W2:Y:S02]  /*3030*/  SYNCS.PHASECHK.TRANS64.TRYWAIT P0, [R0+URZ], R2 ;  /* 0x00000002000075a7 */ /* 0x0022a400080011ff */
[----:B--2---:R-:W-:Y:S05]  /*3040*/  @!P0 NANOSLEEP.SYNCS 0x989680 ;  /* 0x009896800000895d */ /* 0x004fea0003900000 */
[----:B------:R-:W2:Y:S02]  /*3050*/  @!P0 SYNCS.PHASECHK.TRANS64 P0, [R0+URZ], R2 ;  /* 0x00000002000085a7 */ /* 0x000ea400080010ff */
[----:B--2---:R-:W-:Y:S05]  /*3060*/  @P0 EXIT ;  /* 0x000000000000094d */ /* 0x004fea0003800000 */
[----:B------:R-:W-:Y:S05]  /*3070*/  BRA `(.L_x_50) ;  /* 0xfffffffc00ec7947 */ /* 0x000fea000383ffff */
.L_x_22:
[----:B------:R-:W-:-:S04]  /*3080*/  UISETP.NE.AND UP0, UPT, UR53, URZ, UPT ;  /* 0x000000ff3500728c */ /* 0x000fc8000bf05270 */
[----:B------:R-:W-:-:S09]  /*3090*/  UISETP.NE.OR UP0, UPT, UR22, 0x1, UP0 ;  /* 0x000000011600788c */ /* 0x000fd20008705670 */
[----:B------:R-:W-:Y:S05]  /*30a0*/  BRA.U UP0, `(.L_x_51) ;  /* 0x0000000500487547 */ /* 0x000fea000b800000 */
[----:B------:R-:W-:Y:S01]  /*30b0*/  ISETP.GE.U32.AND P2, PT, R0, 0x10, PT ;  /* 0x000000100000780c */ /* 0x000fe20003f46070 */
[----:B------:R-:W-:Y:S01]  /*30c0*/  IMAD.MOV.U32 R12, RZ, RZ, 0x1 ;  /* 0x00000001ff0c7424 */ /* 0x000fe200078e00ff */
[----:B------:R-:W-:Y:S02]  /*30d0*/  CS2R R10, SRZ ;  /* 0x00000000000a7805 */ /* 0x000fe4000001ff00 */
[----:B------:R-:W-:Y:S01]  /*30e0*/  CS2R R8, SRZ ;  /* 0x0000000000087805 */ /* 0x000fe2000001ff00 */
[----:B------:R-:W-:Y:S01]  /*30f0*/  UMOV UR6, 0x400 ;  /* 0x0000040000067882 */ /* 0x000fe20000000000 */
[----:B------:R-:W-:Y:S01]  /*3100*/  UMOV UR5, URZ ;  /* 0x000000ff00057c82 */ /* 0x000fe20008000000 */
[----:B------:R-:W-:-:S12]  /*3110*/  ULEA UR6, UR53, UR6, 0x18 ;  /* 0x0000000635067291 */ /* 0x000fd8000f8ec0ff */
.L_x_55:
[----:B------:R-:W-:Y:S02]  /*3120*/  LEA R2, R8, UR6, 0x3 ;  /* 0x0000000608027c11 */ /* 0x000fe4000f8e18ff */
[----:B------:R-:W-:-:S03]  /*3130*/  SHF.L.U32 R4, R9, 0x1f, RZ ;  /* 0x0000001f09047819 */ /* 0x000fc600000006ff */
[----:B------:R-:W-:Y:S01]  /*3140*/  VIADD R5, R2, 0x100 ;  /* 0x0000010002057836 */ /* 0x000fe20000000000 */
[----:B------:R-:W1:Y:S02]  /*3150*/  SYNCS.PHASECHK.TRANS64.TRYWAIT P0, [R2+URZ+0xf0], R4 ;  /* 0x0000f004020075a7 */ /* 0x000e6400080011ff */
[----:B-1----:R-:W-:Y:S05]  /*3160*/  @!P0 BRA `(.L_x_52) ;  /* 0x0000008800108947 */ /* 0x002fea0003800000 */
.L_x_199:
[----:B------:R-:W-:Y:S01]  /*3170*/  ULEA UR4, UR5, UR6, 0x3 ;  /* 0x0000000605047291 */ /* 0x000fe2000f8e18ff */
[----:B-1----:R-:W-:Y:S01]  /*3180*/  PRMT R2, RZ, 0x654, R5 ;  /* 0x00000654ff027816 */ /* 0x002fe20000000005 */
[----:B------:R-:W-:Y:S01]  /*3190*/  @!P2 IMAD.MOV.U32 R4, RZ, RZ, 0x10 ;  /* 0x00000010ff04a424 */ /* 0x000fe200078e00ff */
[----:B------:R-:W-:Y:S01]  /*31a0*/  SHF.L.U32 R5, R12, 0x1f, RZ ;  /* 0x0000001f0c057819 */ /* 0x000fe200000006ff */
[----:B------:R-:W-:Y:S01]  /*31b0*/  UIADD3 UR7, UPT, UPT, UR4, 0x90, URZ ;  /* 0x0000009004077890 */ /* 0x000fe2000fffe0ff */
[----:B------:R1:W-:Y:S05]  /*31c0*/  SYNCS.ARRIVE.TRANS64.RED.A1T0 RZ, [R2+URZ], RZ ;  /* 0x000000ff02ff79a7 */ /* 0x0003ea00081004ff */
[----:B------:R-:W-:Y:S01]  /*31d0*/  IMAD.U32 R6, RZ, RZ, UR7 ;  /* 0x00000007ff067e24 */ /* 0x000fe2000f8e00ff */
[----:B------:R-:W2:Y:S04]  /*31e0*/  SYNCS.PHASECHK.TRANS64.TRYWAIT P0, [UR4+0xa0], R5 ;  /* 0x0000a005ff0075a7 */ /* 0x000ea80008001104 */
[----:B------:R-:W-:Y:S01]  /*31f0*/  PRMT R6, R0, 0x654, R6 ;  /* 0x0000065400067816 */ /* 0x000fe20000000006 */
[----:B-12---:R-:W-:Y:S06]  /*3200*/  @!P0 BRA `(.L_x_53) ;  /* 0x0000008400fc8947 */ /* 0x006fec0003800000 */
.L_x_201:
[----:B------:R-:W-:Y:S01]  /*3210*/  ULEA UR8, UR5, UR6, 0x4 ;  /* 0x0000000605087291 */ /* 0x000fe2000f8e20ff */
[----:B------:R-:W-:Y:S01]  /*3220*/  SEL R3, R6, R3, !P2 ;  /* 0x0000000306037207 */ /* 0x000fe20005000000 */
[----:B------:R-:W-:Y:S01]  /*3230*/  UIADD3 UR9, UPT, UPT, UR4, 0x90, URZ ;  /* 0x0000009004097890 */ /* 0x000fe2000fffe0ff */
[----:B-1----:R-:W-:Y:S01]  /*3240*/  LEA R2, R11, UR6, 0x3 ;  /* 0x000000060b027c11 */ /* 0x002fe2000f8e18ff */
[----:B------:R-:W-:Y:S01]  /*3250*/  UIADD3 UR8, UPT, UPT, UR8, 0x120, URZ ;  /* 0x0000012008087890 */ /* 0x000fe2000fffe0ff */
[----:B------:R1:W-:Y:S01]  /*3260*/  @!P2 SYNCS.ARRIVE.TRANS64.RED RZ, [R3+URZ], R4 ;  /* 0x0000000403ffa9a7 */ /* 0x0003e200080004ff */
[----:B------:R-:W-:Y:S01]  /*3270*/  UIADD3 UR4, UPT, UPT, UR5, 0x1, URZ ;  /* 0x0000000105047890 */ /* 0x000fe2000fffe0ff */
[----:B------:R-:W-:-:S03]  /*3280*/  VIADD R8, R8, 0x1 ;  /* 0x0000000108087836 */ /* 0x000fc60000000000 */
[----:B------:R-:W-:Y:S02]  /*3290*/  UISETP.NE.AND UP0, UPT, UR4, 0x2, UPT ;  /* 0x000000020400788c */ /* 0x000fe4000bf05270 */
[----:B------:R-:W-:Y:S01]  /*32a0*/  ISETP.NE.AND P0, PT, R8, 0x2, PT ;  /* 0x000000020800780c */ /* 0x000fe20003f05270 */
[----:B------:R-:W-:Y:S06]  /*32b0*/  UGETNEXTWORKID.BROADCAST [UR8], [UR9] ;  /* 0x00000000080073ca */ /* 0x000fec0008000100 */
[----:B------:R-:W-:Y:S02]  /*32c0*/  USEL UR7, URZ, 0x1, UP0 ;  /* 0x00000001ff077887 */ /* 0x000fe40008000000 */
[----:B------:R-:W-:-:S04]  /*32d0*/  USEL UR5, UR4, URZ, UP0 ;  /* 0x000000ff04057287 */ /* 0x000fc80008000000 */
[----:B------:R-:W-:Y:S02]  /*32e0*/  LOP3.LUT R12, R12, UR7, RZ, 0x3c, !PT ;  /* 0x000000070c0c7c12 */ /* 0x000fe4000f8e3cff */
[----:B-1----:R-:W-:-:S04]  /*32f0*/  SHF.L.U32 R4, R10, 0x1f, RZ ;  /* 0x0000001f0a047819 */ /* 0x002fc800000006ff */
[----:B------:R-:W1:Y:S02]  /*3300*/  SYNCS.PHASECHK.TRANS64.TRYWAIT P1, [R2+URZ+0x90], R4 ;  /* 0x00009004020075a7 */ /* 0x000e6400080211ff */
[----:B-1----:R-:W-:Y:S05]  /*3310*/  @!P1 BRA `(.L_x_54) ;  /* 0x0000008400d09947 */ /* 0x002fea0003800000 */
.L_x_202:
[C---:B-1----:R-:W-:Y:S01]  /*3320*/  LEA R4, R11.reuse, UR6, 0x4 ;  /* 0x000000060b047c11 */ /* 0x042fe2000f8e20ff */
[----:B------:R-:W-:Y:S01]  /*3330*/  VIADD R2, R2, 0xa0 ;  /* 0x000000a002027836 */ /* 0x000fe20000000000 */
[----:B------:R-:W-:Y:S01]  /*3340*/  SEL R8, R8, RZ, P0 ;  /* 0x000000ff08087207 */ /* 0x000fe20000000000 */
[----:B------:R-:W-:-:S03]  /*3350*/  VIADD R11, R11, 0x1 ;  /* 0x000000010b0b7836 */ /* 0x000fc60000000000 */
[----:B------:R-:W1:Y:S01]  /*3360*/  LDS.128 R4, [R4+0x120] ;  /* 0x0001200004047984 */ /* 0x000e620000000c00 */
[----:B------:R-:W-:Y:S02]  /*3370*/  PRMT R2, RZ, 0x654, R2 ;  /* 0x00000654ff027816 */ /* 0x000fe40000000002 */
[C---:B------:R-:W-:Y:S01]  /*3380*/  ISETP.NE.AND P1, PT, R11.reuse, 0x2, PT ;  /* 0x000000020b00780c */ /* 0x040fe20003f25270 */
[----:B------:R-:W-:Y:S01]  /*3390*/  @!PT LDS RZ, [RZ] ;  /* 0x00000000fffff984 */ /* 0x000fe20000000800 */
[----:B------:R-:W-:Y:S01]  /*33a0*/  @!PT LDS RZ, [RZ] ;  /* 0x00000000fffff984 */ /* 0x000fe20000000800 */
[----:B------:R-:W-:Y:S01]  /*33b0*/  @!PT LDS RZ, [RZ] ;  /* 0x00000000fffff984 */ /* 0x000fe20000000800 */
[----:B------:R-:W-:Y:S01]  /*33c0*/  @!PT LDS RZ, [RZ] ;  /* 0x00000000fffff984 */ /* 0x000fe20000000800 */
[----:B------:R2:W-:Y:S06]  /*33d0*/  MEMBAR.ALL.CTA ;  /* 0x0000000000007992 */ /* 0x0005ec0000008000 */
[----:B--2---:R-:W2:Y:S01]  /*33e0*/  FENCE.VIEW.ASYNC.S ;  /* 0x00000000000073c6 */ /* 0x004ea20000000000 */
[----:B------:R-:W-:Y:S01]  /*33f0*/  SEL R11, R11, RZ, P1 ;  /* 0x000000ff0b0b7207 */ /* 0x000fe20000800000 */
[----:B--2---:R2:W-:Y:S01]  /*3400*/  SYNCS.ARRIVE.TRANS64.RED.A1T0 RZ, [R2+URZ], RZ ;  /* 0x000000ff02ff79a7 */ /* 0x0045e200081004ff */
[----:B-1----:R-:W-:-:S02]  /*3410*/  LOP3.LUT P3, RZ, R6, 0x1, RZ, 0xc0, !PT ;  /* 0x0000000106ff7812 */ /* 0x002fc4000786c0ff */
[----:B------:R-:W-:-:S04]  /*3420*/  SEL R4, RZ, 0x1, P1 ;  /* 0x00000001ff047807 */ /* 0x000fc80000800000 */
[----:B------:R-:W-:Y:S02]  /*3430*/  LOP3.LUT R10, R10, R4, RZ, 0x3c, !PT ;  /* 0x000000040a0a7212 */ /* 0x000fe400078e3cff */
[----:B--2---:R-:W-:-:S04]  /*3440*/  SEL R2, RZ, 0x1, P0 ;  /* 0x00000001ff027807 */ /* 0x004fc80000000000 */
[----:B------:R-:W-:Y:S01]  /*3450*/  LOP3.LUT R9, R9, R2, RZ, 0x3c, !PT ;  /* 0x0000000209097212 */ /* 0x000fe200078e3cff */
[----:B------:R-:W-:Y:S06]  /*3460*/  @P3 BRA `(.L_x_55) ;  /* 0xfffffffc002c3947 */ /* 0x000fec000383ffff */
[----:B------:R-:W-:Y:S01]  /*3470*/  ULEA UR4, UR5, UR6, 0x3 ;  /* 0x0000000605047291 */ /* 0x000fe2000f8e18ff */
[----:B------:R-:W-:-:S08]  /*3480*/  SHF.L.U32 R2, R12, 0x1f, RZ ;  /* 0x0000001f0c027819 */ /* 0x000fd000000006ff */
[----:B------:R-:W1:Y:S02]  /*3490*/  SYNCS.PHASECHK.TRANS64 P0, [UR4+0xa0], R2 ;  /* 0x0000a002ff0075a7 */ /* 0x000e640008001004 */
[----:B-1----:R-:W-:Y:S05]  /*34a0*/  @P0 BRA `(.L_x_56) ;  /* 0x0000000000080947 */ /* 0x002fea0003800000 */
[----:B------:R-:W1:Y:S02]  /*34b0*/  SYNCS.PHASECHK.TRANS64.TRYWAIT P0, [UR4+0xa0], R2 ;  /* 0x0000a002ff0075a7 */ /* 0x000e640008001104 */
[----:B-1----:R-:W-:Y:S05]  /*34c0*/  @!P0 BRA `(.L_x_57) ;  /* 0x0000008400788947 */ /* 0x002fea0003800000 */
.L_x_56:
[----:B------:R-:W-:-:S04]  /*34d0*/  UIADD3 UR7, UPT, UPT, UR5, 0x1, URZ ;  /* 0x0000000105077890 */ /* 0x000fc8000fffe0ff */
[----:B------:R-:W-:-:S04]  /*34e0*/  UISETP.NE.AND UP0, UPT, UR7, 0x2, UPT ;  /* 0x000000020700788c */ /* 0x000fc8000bf05270 */
[----:B------:R-:W-:Y:S02]  /*34f0*/  USEL UR8, URZ, 0x1, UP0 ;  /* 0x00000001ff087887 */ /* 0x000fe40008000000 */
[----:B------:R-:W-:-:S04]  /*3500*/  USEL UR7, UR7, URZ, UP0 ;  /* 0x000000ff07077287 */ /* 0x000fc80008000000 */
[----:B------:R-:W-:Y:S01]  /*3510*/  ULEA UR7, UR7, UR6, 0x3 ;  /* 0x0000000607077291 */ /* 0x000fe2000f8e18ff */
[----:B-1----:R-:W-:-:S04]  /*3520*/  LOP3.LUT R2, R12, UR8, RZ, 0x3c, !PT ;  /* 0x000000080c027c12 */ /* 0x002fc8000f8e3cff */
[----:B------:R-:W-:-:S04]  /*3530*/  SHF.L.U32 R0, R2, 0x1f, RZ ;  /* 0x0000001f02007819 */ /* 0x000fc800000006ff */
[----:B------:R-:W1:Y:S02]  /*3540*/  SYNCS.PHASECHK.TRANS64 P0, [UR7+0xa0], R0 ;  /* 0x0000a000ff0075a7 */ /* 0x000e640008001007 */
[----:B-1----:R-:W-:Y:S05]  /*3550*/  @P0 EXIT ;  /* 0x000000000000094d */ /* 0x002fea0003800000 */
[----:B------:R-:W-:Y:S02]  /*3560*/  SHF.L.U32 R2, R2, 0x1f, RZ ;  /* 0x0000001f02027819 */ /* 0x000fe400000006ff */
[----:B------:R-:W-:-:S07]  /*3570*/  MOV R0, UR7 ;  /* 0x0000000700007c02 */ /* 0x000fce0008000f00 */
.L_x_58:
[----:B-1----:R1:W2:Y:S02]  /*3580*/  SYNCS.PHASECHK.TRANS64.TRYWAIT P0, [R0+URZ+0xa0], R2 ;  /* 0x0000a002000075a7 */ /* 0x0022a400080011ff */
[----:B--2---:R-:W-:Y:S05]  /*3590*/  @!P0 NANOSLEEP.SYNCS 0x989680 ;  /* 0x009896800000895d */ /* 0x004fea0003900000 */
[----:B------:R-:W2:Y:S02]  /*35a0*/  @!P0 SYNCS.PHASECHK.TRANS64 P0, [R0+URZ+0xa0], R2 ;  /* 0x0000a002000085a7 */ /* 0x000ea400080010ff */
[----:B--2---:R-:W-:Y:S05]  /*35b0*/  @P0 EXIT ;  /* 0x000000000000094d */ /* 0x004fea0003800000 */
[----:B------:R-:W-:Y:S05]  /*35c0*/  BRA `(.L_x_58) ;  /* 0xfffffffc00ec7947 */ /* 0x000fea000383ffff */
.L_x_51:
[----:B------:R-:W-:Y:S05]  /*35d0*/  BRA.U UP4, `(.L_x_59) ;  /* 0x0000001504487547 */ /* 0x000fea000b800000 */
[----:B------:R-:W-:Y:S01]  /*35e0*/  UMOV UR4, 0x40 ;  /* 0x0000004000047882 */ /* 0x000fe20000000000 */
[----:B------:R-:W-:Y:S01]  /*35f0*/  NOP ;  /* 0x0000000000007918 */ /* 0x000fe20000000000 */
[----:B------:R-:W-:Y:S01]  /*3600*/  ULEA UR5, UR53, UR4, 0x18 ;  /* 0x0000000435057291 */ /* 0x000fe2000f8ec0ff */
[----:B------:R-:W-:Y:S02]  /*3610*/  UMOV UR6, 0x400 ;  /* 0x0000040000067882 */ /* 0x000fe40000000000 */
[----:B------:R-:W-:-:S06]  /*3620*/  ULEA UR6, UR53, UR6, 0x18 ;  /* 0x0000000635067291 */ /* 0x000fcc000f8ec0ff */
[----:B------:R-:W1:Y:S02]  /*3630*/  LDS.U8 R0, [UR5+0x1c] ;  /* 0x00001c05ff007984 */ /* 0x000e640008000000 */
[----:B-1----:R-:W-:-:S13]  /*3640*/  ISETP.NE.AND P0, PT, R0, RZ, PT ;  /* 0x000000ff0000720c */ /* 0x002fda0003f05270 */
[----:B------:R-:W-:Y:S05]  /*3650*/  @P0 BRA `(.L_x_60) ;  /* 0x0000000400080947 */ /* 0x000fea0003800000 */
[----:B------:R-:W-:Y:S02]  /*3660*/  UISETP.NE.U32.AND UP1, UPT, UR68, 0x1, UPT ;  /* 0x000000014400788c */ /* 0x000fe4000bf25070 */
[----:B------:R-:W-:-:S07]  /*3670*/  UIADD3 UR7, UPT, UPT, UR5, 0x8, URZ ;  /* 0x0000000805077890 */ /* 0x000fce000fffe0ff */
[----:B------:R-:W-:Y:S05]  /*3680*/  BRA.U !UP1, `(.L_x_61) ;  /* 0x00000001099c7547 */ /* 0x000fea000b800000 */
[----:B------:R-:W-:Y:S01]  /*3690*/  ELECT P0, URZ, PT ;  /* 0x0000000000ff782f */ /* 0x000fe20003800000 */
[----:B------:R-:W-:-:S12]  /*36a0*/  BSSY B0, `(.L_x_61) ;  /* 0x0000025000007945 */ /* 0x000fd80003800000 */
[----:B------:R-:W-:Y:S05]  /*36b0*/  @!P0 BRA `(.L_x_62) ;  /* 0x00000000008c8947 */ /* 0x000fea0003800000 */
[----:B------:R-:W-:-:S05]  /*36c0*/  UMOV UR4, 0x10 ;  /* 0x0000001000047882 */ /* 0x000fca0000000000 */
[----:B------:R-:W-:Y:S04]  /*36d0*/  DEPBAR.LE SB1, 0x36 ;  /* 0x00009d800000791a */ /* 0x000fe80000000000 */
[----:B------:R-:W1:Y:S02]  /*36e0*/  UTCATOMSWS.2CTA.FIND_AND_SET.ALIGN UP0, UR4, UR4 ;  /* 0x00000004000475e3 */ /* 0x000e640008200800 */
[----:B-1----:R-:W-:Y:S01]  /*36f0*/  MOV R10, UR4 ;  /* 0x00000004000a7c02 */ /* 0x002fe20008000f00 */
[----:B------:R-:W-:Y:S06]  /*3700*/  BRA.U UP0, `(.L_x_63) ;  /* 0x0000000100187547 */ /* 0x000fec000b800000 */
.L_x_64:
[----:B------:R-:W-:Y:S05]  /*3710*/  NANOSLEEP 0x64 ;  /* 0x000000640000795d */ /* 0x000fea0003800000 */
[----:B------:R-:W-:-:S05]  /*3720*/  UMOV UR4, 0x10 ;  /* 0x0000001000047882 */ /* 0x000fca0000000000 */
[----:B------:R-:W-:Y:S04]  /*3730*/  DEPBAR.LE SB1, 0x36 ;  /* 0x00009d800000791a */ /* 0x000fe80000000000 */
[----:B------:R-:W1:Y:S02]  /*3740*/  UTCATOMSWS.2CTA.FIND_AND_SET.ALIGN UP0, UR4, UR4 ;  /* 0x00000004000475e3 */ /* 0x000e640008200800 */
[----:B-1----:R-:W-:Y:S01]  /*3750*/  MOV R10, UR4 ;  /* 0x00000004000a7c02 */ /* 0x002fe20008000f00 */
[----:B------:R-:W-:Y:S05]  /*3760*/  BRA.U !UP0, `(.L_x_64) ;  /* 0xfffffffd08e87547 */ /* 0x000fea000b83ffff */
.L_x_63:
[----:B------:R-:W1:Y:S01]  /*3770*/  LDS R6, [UR5+0x10] ;  /* 0x00001005ff067984 */ /* 0x000e620008000800 */
[----:B------:R-:W-:Y:S01]  /*3780*/  IMAD.U32 R0, RZ, RZ, UR6 ;  /* 0x00000006ff007e24 */ /* 0x000fe2000f8e00ff */
[----:B------:R-:W-:-:S03]  /*3790*/  MOV R4, UR69 ;  /* 0x0000004500047c02 */ /* 0x000fc60008000f00 */
[----:B------:R-:W-:Y:S01]  /*37a0*/  VIADD R0, R0, 0x140 ;  /* 0x0000014000007836 */ /* 0x000fe20000000000 */
[----:B-1----:R-:W-:-:S04]  /*37b0*/  SHF.L.U32 R6, R6, 0x1f, RZ ;  /* 0x0000001f06067819 */ /* 0x002fc800000006ff */
[----:B------:R-:W1:Y:S02]  /*37c0*/  SYNCS.PHASECHK.TRANS64.TRYWAIT P0, [UR5+0x8], R6 ;  /* 0x00000806ff0075a7 */ /* 0x000e640008001105 */
[----:B-1----:R-:W-:Y:S05]  /*37d0*/  @P0 BRA `(.L_x_65) ;  /* 0x0000000000080947 */ /* 0x002fea0003800000 */
[----:B------:R-:W1:Y:S02]  /*37e0*/  SYNCS.PHASECHK.TRANS64.TRYWAIT P0, [UR5+0x8], R6 ;  /* 0x00000806ff0075a7 */ /* 0x000e640008001105 */
[----:B-1----:R-:W-:Y:S05]  /*37f0*/  @!P0 BRA `(.L_x_66) ;  /* 0x0000008000c48947 */ /* 0x002fea0003800000 */
.L_x_65:
[----:B------:R-:W-:Y:S01]  /*3800*/  PRMT R4, R4, 0x654, R0 ;  /* 0x0000065404047816 */ /* 0x000fe20000000000 */
[----:B------:R-:W-:Y:S01]  /*3810*/  HFMA2 R0, -RZ, RZ, 0, 5.9604644775390625e-08 ;  /* 0x00000001ff007431 */ /* 0x000fe200000001ff */
[----:B------:R-:W-:Y:S01]  /*3820*/  UPRMT UR4, UR69, 0x654, UR7 ;  /* 0x0000065445047896 */ /* 0x000fe20008000007 */
[----:B------:R-:W-:Y:S02]  /*3830*/  IMAD.MOV.U32 R8, RZ, RZ, 0xffff ;  /* 0x0000ffffff087424 */ /* 0x000fe400078e00ff */
[----:B-1----:R-:W-:Y:S02]  /*3840*/  IMAD.MOV.U32 R6, RZ, RZ, 0x4 ;  /* 0x00000004ff067424 */ /* 0x002fe400078e00ff */
[----:B------:R-:W-:Y:S01]  /*3850*/  IMAD.SHL.U32 R9, R10, 0x20, RZ ;  /* 0x000000200a097824 */ /* 0x000fe200078e00ff */
[----:B------:R-:W-:Y:S02]  /*3860*/  MOV R5, UR4 ;  /* 0x0000000400057c02 */ /* 0x000fe40008000f00 */
[-C--:B------:R-:W-:Y:S01]  /*3870*/  SHF.L.U32 R8, R8, R10.reuse, RZ ;  /* 0x0000000a08087219 */ /* 0x080fe200000006ff */
[----:B------:R1:W-:Y:S01]  /*3880*/  SYNCS.ARRIVE.TRANS64.RED RZ, [UR4], R6 ;  /* 0x00000006ffff79a7 */ /* 0x0003e20008000404 */
[----:B------:R-:W-:Y:S01]  /*3890*/  SHF.L.U32 R7, R0, R10, RZ ;  /* 0x0000000a00077219 */ /* 0x000fe200000006ff */
[----:B------:R1:W-:Y:S04]  /*38a0*/  STS [UR6+0x140], R9 ;  /* 0x00014009ff007988 */ /* 0x0003e80008000806 */
[----:B------:R1:W-:Y:S04]  /*38b0*/  STAS [R4.64], R10 ;  /* 0x0000000a04007dbd */ /* 0x0003e8000c0008ff */
[----:B------:R1:W-:Y:S04]  /*38c0*/  ATOMS.OR RZ, [UR5+0x14], R8 ;  /* 0x00001408ffff798c */ /* 0x0003e8000b000005 */
[----:B------:R1:W-:Y:S04]  /*38d0*/  ATOMS.OR RZ, [UR5+0x18], R7 ;  /* 0x00001807ffff798c */ /* 0x0003e8000b000005 */
[----:B------:R1:W-:Y:S02]  /*38e0*/  ATOMS.XOR RZ, [UR5+0x10], R0 ;  /* 0x00001000ffff798c */ /* 0x0003e4000b800005 */
.L_x_62:
[----:B------:R-:W-:Y:S05]  /*38f0*/  BSYNC B0 ;  /* 0x0000000000007941 */ /* 0x000fea0003800000 */
.L_x_61:
[----:B------:R-:W-:Y:S05]  /*3900*/  BRA.U UP1, `(.L_x_67) ;  /* 0x00000001016c7547 */ /* 0x000fea000b800000 */
[----:B------:R-:W-:-:S03]  /*3910*/  UMOV UR4, 0xffffffff ;  /* 0xffffffff00047882 */ /* 0x000fc60000000000 */
[----:B------:R-:W-:Y:S05]  /*3920*/  BRA.DIV UR4, `(.L_x_68) ;  /* 0x0000008204907947 */ /* 0x000fea000b800000 */
[----:B------:R-:W-:-:S13]  /*3930*/  ELECT P0, URZ, PT ;  /* 0x0000000000ff782f */ /* 0x000fda0003800000 */
.L_x_206:
[----:B------:R-:W-:Y:S05]  /*3940*/  @!P0 BRA `(.L_x_67) ;  /* 0x00000000005c8947 */ /* 0x000fea0003800000 */
[----:B-1----:R-:W1:Y:S02]  /*3950*/  LDS R4, [UR5+0x10] ;  /* 0x00001005ff047984 */ /* 0x002e640008000800 */
[----:B-1----:R-:W-:-:S04]  /*3960*/  SHF.L.U32 R4, R4, 0x1f, RZ ;  /* 0x0000001f04047819 */ /* 0x002fc800000006ff */
[----:B------:R-:W1:Y:S02]  /*3970*/  SYNCS.PHASECHK.TRANS64.TRYWAIT P0, [UR5+0x8], R4 ;  /* 0x00000804ff0075a7 */ /* 0x000e640008001105 */
[----:B-1----:R-:W-:Y:S05]  /*3980*/  @P0 BRA `(.L_x_69) ;  /* 0x0000000000080947 */ /* 0x002fea0003800000 */
[----:B------:R-:W1:Y:S02]  /*3990*/  SYNCS.PHASECHK.TRANS64.TRYWAIT P0, [UR5+0x8], R4 ;  /* 0x00000804ff0075a7 */ /* 0x000e640008001105 */
[----:B-1----:R-:W-:Y:S05]  /*39a0*/  @!P0 BRA `(.L_x_70) ;  /* 0x0000008000948947 */ /* 0x002fea0003800000 */
.L_x_69:
[----:B------:R-:W2:Y:S01]  /*39b0*/  LDS R6, [UR6+0x140] ;  /* 0x00014006ff067984 */ /* 0x000ea20008000800 */
[----:B-1----:R-:W-:Y:S02]  /*39c0*/  HFMA2 R0, -RZ, RZ, 0, 5.9604644775390625e-08 ;  /* 0x00000001ff007431 */ /* 0x002fe400000001ff */
[----:B------:R-:W-:Y:S01]  /*39d0*/  IMAD.MOV.U32 R4, RZ, RZ, 0xffff ;  /* 0x0000ffffff047424 */ /* 0x000fe200078e00ff */
[----:B------:R-:W-:Y:S01]  /*39e0*/  UPRMT UR4, UR69, 0x654, UR7 ;  /* 0x0000065445047896 */ /* 0x000fe20008000007 */
[----:B--2---:R-:W-:-:S03]  /*39f0*/  IMAD.SHL.U32 R5, R6, 0x20, RZ ;  /* 0x0000002006057824 */ /* 0x004fc600078e00ff */
[-C--:B------:R-:W-:Y:S02]  /*3a00*/  SHF.L.U32 R4, R4, R6.reuse, RZ ;  /* 0x0000000604047219 */ /* 0x080fe400000006ff */
[----:B------:R-:W-:Y:S01]  /*3a10*/  SHF.L.U32 R6, R0, R6, RZ ;  /* 0x0000000600067219 */ /* 0x000fe200000006ff */
[----:B------:R2:W-:Y:S04]  /*3a20*/  STS [UR6+0x140], R5 ;  /* 0x00014005ff007988 */ /* 0x0005e80008000806 */
[----:B------:R2:W-:Y:S04]  /*3a30*/  ATOMS.OR RZ, [UR5+0x14], R4 ;  /* 0x00001404ffff798c */ /* 0x0005e8000b000005 */
[----:B------:R2:W-:Y:S01]  /*3a40*/  ATOMS.OR RZ, [UR5+0x18], R6 ;  /* 0x00001806ffff798c */ /* 0x0005e2000b000005 */
[----:B------:R-:W-:Y:S03]  /*3a50*/  SYNCS.ARRIVE.TRANS64.RED.A1T0 RZ, [UR4], RZ ;  /* 0x000000ffffff79a7 */ /* 0x000fe60008100404 */
[----:B------:R2:W-:Y:S01]  /*3a60*/  ATOMS.XOR RZ, [UR5+0x10], R0 ;  /* 0x00001000ffff798c */ /* 0x0005e2000b800005 */
[----:B------:R-:W-:Y:S05]  /*3a70*/  BRA `(.L_x_67) ;  /* 0x0000000000107947 */ /* 0x000fea0003800000 */
.L_x_60:
[----:B------:R-:W-:Y:S02]  /*3a80*/  MOV R0, 0xffffffff ;  /* 0xffffffff00007802 */ /* 0x000fe40000000f00 */
[----:B------:R-:W-:-:S03]  /*3a90*/  MOV R4, 0x3ac0 ;  /* 0x00003ac000047802 */ /* 0x000fc60000000f00 */
[----:B------:R1:W-:Y:S04]  /*3aa0*/  STS [UR6+0x140], R0 ;  /* 0x00014000ff007988 */ /* 0x0003e80008000806 */
[----:B-1---5:R-:W-:Y:S05]  /*3ab0*/  CALL.REL.NOINC `($__internal_1_$__cuda_sm10x_tcgen05_guardrail_trap_phase_invalid_during_alloc) ;  /* 0x0000008c00187944 */ /* 0x022fea0003c00000 */
.L_x_67:
[----:B------:R-:W-:Y:S05]  /*3ac0*/  WARPSYNC.ALL ;  /* 0x0000000000007948 */ /* 0x000fea0003800000 */
[----:B------:R-:W3:Y:S01]  /*3ad0*/  S2UR UR4, SR_CgaCtaId ;  /* 0x00000000000479c3 */ /* 0x000ee20000008800 */
[----:B------:R-:W-:Y:S01]  /*3ae0*/  UMOV UR41, 0x400 ;  /* 0x0000040000297882 */ /* 0x000fe20000000000 */
[----:B------:R-:W-:-:S06]  /*3af0*/  NOP ;  /* 0x0000000000007918 */ /* 0x000fcc0000000000 */
[----:B------:R-:W-:Y:S06]  /*3b00*/  BAR.ARV 0x6, 0xa0 ;  /* 0x0182800000007b1d */ /* 0x000fec0000002000 */
[----:B------:R-:W4:Y:S01]  /*3b10*/  LDCU UR6, c[0x0][0x38c] ;  /* 0x00007180ff0677ac */ /* 0x000f220008000800 */
[----:B------:R-:W-:Y:S01]  /*3b20*/  LOP3.LUT R3, R3, 0xffff, RZ, 0xc0, !PT ;  /* 0x0000ffff03037812 */ /* 0x000fe200078ec0ff */
[----:B-1----:R-:W-:Y:S01]  /*3b30*/  IMAD.MOV.U32 R9, RZ, RZ, 0x1 ;  /* 0x00000001ff097424 */ /* 0x002fe200078e00ff */
[----:B------:R-:W-:Y:S01]  /*3b40*/  LOP3.LUT R2, R2, 0xffff, RZ, 0xc0, !PT ;  /* 0x0000ffff02027812 */ /* 0x000fe200078ec0ff */
[----:B------:R-:W-:Y:S01]  /*3b50*/  IMAD.MOV.U32 R8, RZ, RZ, RZ ;  /* 0x000000ffff087224 */ /* 0x000fe200078e00ff */
[----:B------:R-:W-:Y:S01]  /*3b60*/  R2UR UR43, R3 ;  /* 0x00000000032b72ca */ /* 0x000fe200000e0000 */
[----:B------:R-:W-:Y:S01]  /*3b70*/  UMOV UR47, URZ ;  /* 0x000000ff002f7c82 */ /* 0x000fe20008000000 */
[----:B------:R-:W-:-:S02]  /*3b80*/  R2UR UR65, R2 ;  /* 0x00000000024172ca */ /* 0x000fc400000e0000 */
[----:B------:R-:W-:Y:S01]  /*3b90*/  CS2R R2, SRZ ;  /* 0x0000000000027805 */ /* 0x000fe2000001ff00 */
[----:B------:R-:W-:Y:S01]  /*3ba0*/  UMOV UR38, URZ ;  /* 0x000000ff00267c82 */ /* 0x000fe20008000000 */
[----:B---3--:R-:W-:Y:S01]  /*3bb0*/  ULEA UR41, UR4, UR41, 0x18 ;  /* 0x0000002904297291 */ /* 0x008fe2000f8ec0ff */
[----:B------:R-:W-:Y:S01]  /*3bc0*/  UMOV UR37, URZ ;  /* 0x000000ff00257c82 */ /* 0x000fe20008000000 */
[----:B------:R-:W-:Y:S02]  /*3bd0*/  UISETP.NE.AND UP3, UPT, UR68, URZ, UPT ;  /* 0x000000ff4400728c */ /* 0x000fe4000bf65270 */
[----:B------:R-:W-:Y:S02]  /*3be0*/  UIADD3 UR5, UPT, UPT, UR41, 0x8400, URZ ;  /* 0x0000840029057890 */ /* 0x000fe4000fffe0ff */
[----:B------:R-:W-:-:S03]  /*3bf0*/  UIADD3 UR4, UPT, UPT, UR41, 0x18400, URZ ;  /* 0x0001840029047890 */ /* 0x000fc6000fffe0ff */
[----:B--2---:R-:W1:Y:S01]  /*3c00*/  LDS R0, [UR41+0x140] ;  /* 0x00014029ff007984 */ /* 0x004e620008000800 */
[----:B----4-:R-:W-:Y:S02]  /*3c10*/  UIADD3 UR6, UPT, UPT, UR6, 0x3f, URZ ;  /* 0x0000003f06067890 */ /* 0x010fe4000fffe0ff */
[----:B------:R-:W-:Y:S02]  /*3c20*/  USHF.R.U32.HI UR5, URZ, 0x4, UR5 ;  /* 0x00000004ff057899 */ /* 0x000fe40008011605 */
[----:B------:R-:W-:Y:S02]  /*3c30*/  USHF.R.S32.HI UR64, URZ, 0x1f, UR6 ;  /* 0x0000001fff407899 */ /* 0x000fe40008011406 */
[----:B------:R-:W-:Y:S02]  /*3c40*/  USHF.R.U32.HI UR4, URZ, 0x4, UR4 ;  /* 0x00000004ff047899 */ /* 0x000fe40008011604 */
[----:B------:R-:W-:Y:S02]  /*3c50*/  ULEA.HI UR64, UR64, UR6, URZ, 0x6 ;  /* 0x0000000640407291 */ /* 0x000fe4000f8f30ff */
[----:B------:R-:W-:-:S02]  /*3c60*/  ULOP3.LUT UR5, UR5, 0x3fff, URZ, 0xc0, !UPT ;  /* 0x00003fff05057892 */ /* 0x000fc4000f8ec0ff */
[----:B------:R-:W-:Y:S02]  /*3c70*/  USHF.R.S32.HI UR64, URZ, 0x6, UR64 ;  /* 0x00000006ff407899 */ /* 0x000fe40008011440 */
[----:B------:R-:W-:Y:S02]  /*3c80*/  ULOP3.LUT UR45, UR4, 0x3fff, URZ, 0xc0, !UPT ;  /* 0x00003fff042d7892 */ /* 0x000fe4000f8ec0ff */
[----:B------:R-:W-:Y:S01]  /*3c90*/  UISETP.LT.AND UP0, UPT, UR64, 0x1, UPT ;  /* 0x000000014000788c */ /* 0x000fe2000bf01270 */
[----:B------:R-:W-:Y:S01]  /*3ca0*/  UMOV UR62, 0x0 ;  /* 0x00000000003e7882 */ /* 0x000fe20000000000 */
        /* <DEDUP_REMOVED lines=9> */
[----:B------:R-:W-:-:S02]  /*3d40*/  ULOP3.LUT UR44, UR5, 0x10000, URZ, 0xfc, !UPT ;  /* 0x00010000052c7892 */ /* 0x000fc4000f8efcff */
[----:B------:R-:W-:Y:S02]  /*3d50*/  ULOP3.LUT UR45, UR45, 0x10000, URZ, 0xfc, !UPT ;  /* 0x000100002d2d7892 */ /* 0x000fe4000f8efcff */
[----:B------:R-:W-:Y:S01]  /*3d60*/  USEL UR66, UR64, 0x1, !UP0 ;  /* 0x0000000140427887 */ /* 0x000fe2000c000000 */
[----:B------:R-:W-:Y:S01]  /*3d70*/  UMOV UR52, 0x0 ;  /* 0x0000000000347882 */ /* 0x000fe20000000000 */
[----:B------:R-:W-:Y:S01]  /*3d80*/  UMOV UR53, 0x8400910 ;  /* 0x0840091000357882 */ /* 0x000fe20000000000 */
[----:B------:R-:W-:Y:S01]  /*3d90*/  UMOV UR50, 0x0 ;  /* 0x0000000000327882 */ /* 0x000fe20000000000 */
[----:B------:R-:W-:Y:S01]  /*3da0*/  UMOV UR51, 0x8400910 ;  /* 0x0840091000337882 */ /* 0x000fe20000000000 */
[----:B------:R-:W-:Y:S01]  /*3db0*/  UMOV UR48, 0x0 ;  /* 0x0000000000307882 */ /* 0x000fe20000000000 */
[----:B-1----:R-:W-:Y:S01]  /*3dc0*/  R2UR UR67, R0 ;  /* 0x00000000004372ca */ /* 0x002fe200000e0000 */
[----:B------:R-:W-:-:S14]  /*3dd0*/  UMOV UR49, 0x8400910 ;  /* 0x0840091000317882 */ /* 0x000fdc0000000000 */
.L_x_78:
[C---:B------:R-:W-:Y:S02]  /*3de0*/  LEA R0, R8.reuse, UR41, 0x3 ;  /* 0x0000002908007c11 */ /* 0x040fe4000f8e18ff */
[----:B------:R-:W-:Y:S02]  /*3df0*/  SHF.L.U32 R4, R3, 0x1f, RZ ;  /* 0x0000001f03047819 */ /* 0x000fe400000006ff */
[----:B------:R-:W-:Y:S02]  /*3e00*/  LEA R5, R8, UR41, 0x4 ;  /* 0x0000002908057c11 */ /* 0x000fe4000f8e20ff */
[----:B------:R-:W1:Y:S02]  /*3e10*/  SYNCS.PHASECHK.TRANS64.TRYWAIT P0, [R0+URZ+0x90], R4 ;  /* 0x00009004000075a7 */ /* 0x000e6400080011ff */
[----:B-1-3--:R-:W-:Y:S05]  /*3e20*/  @!P0 BRA `(.L_x_71) ;  /* 0x0000007c008c8947 */ /* 0x00afea0003800000 */
.L_x_207:
[----:B-1----:R-:W1:Y:S01]  /*3e30*/  LDS.128 R4, [R5+0x120] ;  /* 0x0001200005047984 */ /* 0x002e620000000c00 */
[----:B------:R-:W-:Y:S02]  /*3e40*/  VIADD R0, R0, 0xa0 ;  /* 0x000000a000007836 */ /* 0x000fe40000000000 */
[----:B------:R-:W-:Y:S01]  /*3e50*/  VIADD R8, R8, 0x1 ;  /* 0x0000000108087836 */ /* 0x000fe20000000000 */
[----:B------:R-:W-:Y:S01]  /*3e60*/  @!PT LDS RZ, [RZ] ;  /* 0x00000000fffff984 */ /* 0x000fe20000000800 */
[----:B------:R-:W-:Y:S01]  /*3e70*/  @!PT LDS RZ, [RZ] ;  /* 0x00000000fffff984 */ /* 0x000fe20000000800 */
[----:B------:R-:W-:Y:S01]  /*3e80*/  @!PT LDS RZ, [RZ] ;  /* 0x00000000fffff984 */ /* 0x000fe20000000800 */
[----:B------:R-:W-:Y:S01]  /*3e90*/  @!PT LDS RZ, [RZ] ;  /* 0x00000000fffff984 */ /* 0x000fe20000000800 */
[----:B------:R2:W-:Y:S06]  /*3ea0*/  MEMBAR.ALL.CTA ;  /* 0x0000000000007992 */ /* 0x0005ec0000008000 */
[----:B--2---:R-:W2:Y:S01]  /*3eb0*/  FENCE.VIEW.ASYNC.S ;  /* 0x00000000000073c6 */ /* 0x004ea20000000000 */
[----:B------:R-:W-:-:S04]  /*3ec0*/  PRMT R0, RZ, 0x654, R0 ;  /* 0x00000654ff007816 */ /* 0x000fc80000000000 */
[----:B--2---:R2:W-:Y:S01]  /*3ed0*/  SYNCS.ARRIVE.TRANS64.RED.A1T0 RZ, [R0+URZ], RZ ;  /* 0x000000ff00ff79a7 */ /* 0x0045e200081004ff */
[----:B-1----:R-:W-:Y:S01]  /*3ee0*/  LOP3.LUT P1, RZ, R6, 0x1, RZ, 0xc0, !PT ;  /* 0x0000000106ff7812 */ /* 0x002fe2000782c0ff */
[----:B--2---:R-:W-:-:S12]  /*3ef0*/  BRA.U UP3, `(.L_x_72) ;  /* 0x0000000503587547 */ /* 0x004fd8000b800000 */
[----:B------:R-:W1:Y:S01]  /*3f00*/  LDCU UR4, c[0x0][0x38c] ;  /* 0x00007180ff0477ac */ /* 0x000e620008000800 */
[----:B------:R-:W-:Y:S02]  /*3f10*/  PLOP3.LUT P2, PT, PT, PT, PT, 0x80, 0x8 ;  /* 0x000000000008781c */ /* 0x000fe40003f4f070 */
[----:B------:R-:W-:Y:S01]  /*3f20*/  SHF.L.U32 R4, R9, 0x1f, RZ ;  /* 0x0000001f09047819 */ /* 0x000fe200000006ff */
[----:B------:R-:W-:Y:S02]  /*3f30*/  ULEA UR46, UR47, UR41, 0x3 ;  /* 0x000000292f2e7291 */ /* 0x000fe4000f8e18ff */
[----:B------:R-:W-:Y:S02]  /*3f40*/  ULEA UR36, UR47, UR67, 0x7 ;  /* 0x000000432f247291 */ /* 0x000fe4000f8e38ff */
[----:B-1----:R-:W-:-:S06]  /*3f50*/  UISETP.GE.AND UP0, UPT, UR4, 0x1, UPT ;  /* 0x000000010400788c */ /* 0x002fcc000bf06270 */
[----:B------:R-:W-:-:S05]  /*3f60*/  PLOP3.LUT P0, PT, PT, PT, UP0, 0x80, 0x8 ;  /* 0x000000000008781c */ /* 0x000fca0003f0f008 */
[----:B------:R-:W-:-:S08]  /*3f70*/  @UP0 ULEA UR4, UR38, UR41, 0x3 ;  /* 0x0000002926040291 */ /* 0x000fd0000f8e18ff */
[----:B------:R-:W-:-:S04]  /*3f80*/  @P0 SHF.L.U32 R0, R2, 0x1f, RZ ;  /* 0x0000001f02000819 */ /* 0x000fc800000006ff */
[----:B------:R1:W2:Y:S01]  /*3f90*/  @P0 SYNCS.PHASECHK.TRANS64.TRYWAIT P2, [UR4], R0 ;  /* 0x00000000ff0005a7 */ /* 0x0002a20008041104 */
[----:B------:R-:W3:Y:S02]  /*3fa0*/  SYNCS.PHASECHK.TRANS64.TRYWAIT P0, [UR46+0xd0], R4 ;  /* 0x0000d004ff0075a7 */ /* 0x000ee4000800112e */
[----:B-123--:R-:W-:Y:S05]  /*3fb0*/  @!P0 BRA `(.L_x_73) ;  /* 0x0000007c003c8947 */ /* 0x00efea0003800000 */
.L_x_209:
[----:B------:R-:W-:Y:S01]  /*3fc0*/  UMOV UR42, UR37 ;  /* 0x00000025002a7c82 */ /* 0x000fe20008000000 */
[----:B------:R-:W-:Y:S05]  /*3fd0*/  BRA.U !UP0, `(.L_x_74) ;  /* 0x0000000508107547 */ /* 0x000fea000b800000 */
[----:B------:R-:W-:Y:S02]  /*3fe0*/  UIADD3 UR42, UPT, UPT, UR66, UR37, URZ ;  /* 0x00000025422a7290 */ /* 0x000fe4000fffe0ff */
[----:B------:R-:W-:Y:S01]  /*3ff0*/  UPLOP3.LUT UP2, UPT, UPT, UPT, UPT, 0x40, 0x4 ;  /* 0x000000000004789c */ /* 0x000fe20003f4e870 */
[----:B------:R-:W-:Y:S01]  /*4000*/  UMOV UR39, UR64 ;  /* 0x0000004000277c82 */ /* 0x000fe20008000000 */
[----:B------:R-:W-:-:S09]  /*4010*/  UMOV UR5, UR38 ;  /* 0x0000002600057c82 */ /* 0x000fd20008000000 */
.L_x_77:
[----:B------:R-:W-:Y:S01]  /*4020*/  ULEA UR7, UR5, UR41, 0x3 ;  /* 0x0000002905077291 */ /* 0x000fe2000f8e18ff */
[----:B--23--:R-:W-:Y:S11]  /*4030*/  @P2 BRA `(.L_x_75) ;  /* 0x00000000000c2947 */ /* 0x00cff60003800000 */
[----:B-1----:R-:W-:Y:S04]  /*4040*/  SHF.L.U32 R4, R2, 0x1f, RZ ;  /* 0x0000001f02047819 */ /* 0x002fe800000006ff */
[----:B------:R-:W1:Y:S02]  /*4050*/  SYNCS.PHASECHK.TRANS64.TRYWAIT P0, [UR7], R4 ;  /* 0x00000004ff0075a7 */ /* 0x000e640008001107 */
[----:B-1----:R-:W-:Y:S05]  /*4060*/  @!P0 BRA `(.L_x_76) ;  /* 0x0000007c00288947 */ /* 0x002fea0003800000 */
.L_x_75:
[----:B------:R-:W-:Y:S01]  /*4070*/  UISETP.NE.AND UP0, UPT, UR39, 0x1, UPT ;  /* 0x000000012700788c */ /* 0x000fe2000bf05270 */
[----:B------:R-:W-:Y:S01]  /*4080*/  PLOP3.LUT P2, PT, PT, PT, PT, 0x80, 0x8 ;  /* 0x000000000008781c */ /* 0x000fe20003f4f070 */
[----:B------:R-:W-:Y:S02]  /*4090*/  UIADD3 UR4, UPT, UPT, UR5, 0x1, URZ ;  /* 0x0000000105047890 */ /* 0x000fe4000fffe0ff */
[----:B------:R-:W-:Y:S02]  /*40a0*/  UIADD3 UR40, UPT, UPT, UR7, 0x20, URZ ;  /* 0x0000002007287890 */ /* 0x000fe4000fffe0ff */
[----:B------:R-:W-:Y:S01]  /*40b0*/  UISETP.NE.AND UP1, UPT, UR4, 0x4, UPT ;  /* 0x000000040400788c */ /* 0x000fe2000bf25270 */
[----:B------:R-:W-:Y:S01]  /*40c0*/  PLOP3.LUT P0, PT, PT, PT, UP0, 0x80, 0x8 ;  /* 0x000000000008781c */ /* 0x000fe20003f0f008 */
[----:B------:R-:W-:Y:S02]  /*40d0*/  UIADD3 UR37, UPT, UPT, UR37, 0x1, URZ ;  /* 0x0000000125257890 */ /* 0x000fe4000fffe0ff */
[----:B------:R-:W-:Y:S02]  /*40e0*/  USEL UR6, URZ, 0x1, UP1 ;  /* 0x00000001ff067887 */ /* 0x000fe40008800000 */
[----:B------:R-:W-:Y:S02]  /*40f0*/  USEL UR38, UR4, URZ, UP1 ;  /* 0x000000ff04267287 */ /* 0x000fe40008800000 */
[----:B------:R-:W-:Y:S02]  /*4100*/  UIADD3 UR39, UPT, UPT, UR39, -0x1, URZ ;  /* 0xffffffff27277890 */ /* 0x000fe4000fffe0ff */
[----:B------:R-:W-:Y:S01]  /*4110*/  @UP0 ULEA UR4, UR38, UR41, 0x3 ;  /* 0x0000002926040291 */ /* 0x000fe2000f8e18ff */
[----:B------:R-:W-:Y:S01]  /*4120*/  LOP3.LUT R2, R2, UR6, RZ, 0x3c, !PT ;  /* 0x0000000602027c12 */ /* 0x000fe2000f8e3cff */
[----:B------:R-:W-:Y:S02]  /*4130*/  ULEA UR6, UR5, UR45, 0xb ;  /* 0x0000002d05067291 */ /* 0x000fe4000f8e58ff */
[----:B------:R-:W-:Y:S01]  /*4140*/  UISETP.NE.AND UP0, UPT, UR37, UR42, UPT ;  /* 0x0000002a2500728c */ /* 0x000fe2000bf05270 */
[----:B-1----:R-:W-:Y:S01]  /*4150*/  @P0 SHF.L.U32 R0, R2, 0x1f, RZ ;  /* 0x0000001f02000819 */ /* 0x002fe200000006ff */
[----:B------:R-:W-:Y:S02]  /*4160*/  UIADD3 UR34, UPT, UPT, UR6, 0x2, URZ ;  /* 0x0000000206227890 */ /* 0x000fe4000fffe0ff */
[----:B------:R-:W-:Y:S01]  /*4170*/  UIADD3 UR30, UPT, UPT, UR6, 0x4, URZ ;  /* 0x00000004061e7890 */ /* 0x000fe2000fffe0ff */
[----:B------:R2:W3:Y:S01]  /*4180*/  @P0 SYNCS.PHASECHK.TRANS64.TRYWAIT P2, [UR4], R0 ;  /* 0x00000000ff0005a7 */ /* 0x0004e20008041104 */
[----:B------:R-:W-:Y:S02]  /*4190*/  ULEA UR4, UR5, UR44, 0xa ;  /* 0x0000002c05047291 */ /* 0x000fe4000f8e50ff */
[----:B------:R-:W-:Y:S02]  /*41a0*/  UIADD3 UR26, UPT, UPT, UR6, 0x6, URZ ;  /* 0x00000006061a7890 */ /* 0x000fe4000fffe0ff */
        /* <DEDUP_REMOVED lines=10> */
[----:B------:R-:W-:Y:S01]  /*4250*/  UIADD3 UR8, UPT, UPT, UR4, 0x206, URZ ;  /* 0x0000020604087890 */ /* 0x000fe2000fffe0ff */
[----:B------:R-:W-:Y:S01]  /*4260*/  UMOV UR7, 0x40004040 ;  /* 0x4000404000077882 */ /* 0x000fe20000000000 */
[----:B------:R-:W-:Y:S01]  /*4270*/  UMOV UR5, 0x40004040 ;  /* 0x4000404000057882 */ /* 0x000fe20000000000 */
[----:B------:R-:W-:Y:S01]  /*4280*/  UMOV UR35, 0x40004040 ;  /* 0x4000404000237882 */ /* 0x000fe20000000000 */
[----:B------:R1:W-:Y:S01]  /*4290*/  UTCHMMA.2CTA gdesc[UR4], gdesc[UR6], tmem[UR36], tmem[UR62], idesc[UR63], UP2 ;  /* 0x00ff3e06040075ea */ /* 0x0003e20009200024 */
[----:B------:R-:W-:Y:S01]  /*42a0*/  UPLOP3.LUT UP2, UPT, UPT, UPT, UPT, 0x80, 0x8 ;  /* 0x000000000008789c */ /* 0x000fe20003f4f070 */
[----:B------:R-:W-:Y:S01]  /*42b0*/  UMOV UR33, 0x40004040 ;  /* 0x4000404000217882 */ /* 0x000fe20000000000 */
[----:B------:R-:W-:Y:S01]  /*42c0*/  UMOV UR31, 0x40004040 ;  /* 0x40004040001f7882 */ /* 0x000fe20000000000 */
[----:B------:R2:W-:Y:S01]  /*42d0*/  UTCHMMA.2CTA gdesc[UR32], gdesc[UR34], tmem[UR36], tmem[UR60], idesc[UR61], UPT ;  /* 0x00ff3c22200075ea */ /* 0x0005e2000ba00024 */
        /* <DEDUP_REMOVED lines=14> */
[----:B------:R-:W-:Y:S01]  /*43c0*/  UMOV UR9, 0x40004040 ;  /* 0x4000404000097882 */ /* 0x000fe20000000000 */
[----:B------:R2:W-:Y:S01]  /*43d0*/  UTCHMMA.2CTA gdesc[UR12], gdesc[UR14], tmem[UR36], tmem[UR50], idesc[UR51], UPT ;  /* 0x00ff320e0c0075ea */ /* 0x0005e2000ba00024 */
[----:B------:R2:W-:Y:S01]  /*43e0*/  UTCHMMA.2CTA gdesc[UR8], gdesc[UR10], tmem[UR36], tmem[UR48], idesc[UR49], UPT ;  /* 0x00ff300a080075ea */ /* 0x0005e2000ba00024 */
[----:B------:R2:W-:Y:S01]  /*43f0*/  UTCBAR.2CTA.MULTICAST [UR40], URZ, UR43 ;  /* 0x000000ff280073e9 */ /* 0x0005e2000820082b */
[----:B-1----:R-:W-:Y:S01]  /*4400*/  UMOV UR5, UR38 ;  /* 0x0000002600057c82 */ /* 0x002fe20008000000 */
[----:B------:R-:W-:Y:S05]  /*4410*/  BRA.U UP0, `(.L_x_77) ;  /* 0xfffffffd00007547 */ /* 0x000fea000b83ffff */
.L_x_74:
[----:B------:R-:W-:Y:S01]  /*4420*/  UIADD3 UR4, UPT, UPT, UR46, 0xb0, URZ ;  /* 0x000000b02e047890 */ /* 0x000fe2000fffe0ff */
[----:B------:R-:W-:-:S08]  /*4430*/  UMOV UR37, UR42 ;  /* 0x0000002a00257c82 */ /* 0x000fd00008000000 */
[----:B------:R4:W-:Y:S01]  /*4440*/  UTCBAR.2CTA.MULTICAST [UR4], URZ, UR65 ;  /* 0x000000ff040073e9 */ /* 0x0009e20008200841 */
[----:B------:R-:W-:Y:S02]  /*4450*/  NOP ;  /* 0x0000000000007918 */ /* 0x000fe40000000000 */
.L_x_72:
[----:B----4-:R-:W-:Y:S01]  /*4460*/  UIADD3 UR4, UPT, UPT, UR47, 0x1, URZ ;  /* 0x000000012f047890 */ /* 0x010fe2000fffe0ff */
[----:B------:R-:W-:-:S03]  /*4470*/  ISETP.NE.AND P0, PT, R8, 0x2, PT ;  /* 0x000000020800780c */ /* 0x000fc60003f05270 */
[----:B------:R-:W-:Y:S01]  /*4480*/  UISETP.NE.AND UP0, UPT, UR4, 0x4, UPT ;  /* 0x000000040400788c */ /* 0x000fe2000bf05270 */
[----:B-12---:R-:W-:Y:S02]  /*4490*/  SEL R0, RZ, 0x1, P0 ;  /* 0x00000001ff007807 */ /* 0x006fe40000000000 */
[----:B------:R-:W-:Y:S01]  /*44a0*/  SEL R8, R8, RZ, P0 ;  /* 0x000000ff08087207 */ /* 0x000fe20000000000 */
[----:B------:R-:W-:Y:S01]  /*44b0*/  USEL UR5, URZ, 0x1, UP0 ;  /* 0x00000001ff057887 */ /* 0x000fe20008000000 */
[----:B------:R-:W-:Y:S01]  /*44c0*/  LOP3.LUT R3, R3, R0, RZ, 0x3c, !PT ;  /* 0x0000000003037212 */ /* 0x000fe200078e3cff */
[----:B------:R-:W-:-:S04]  /*44d0*/  USEL UR47, UR4, URZ, UP0 ;  /* 0x000000ff042f7287 */ /* 0x000fc80008000000 */
[----:B------:R-:W-:Y:S01]  /*44e0*/  LOP3.LUT R9, R9, UR5, RZ, 0x3c, !PT ;  /* 0x0000000509097c12 */ /* 0x000fe2000f8e3cff */
[----:B------:R-:W-:Y:S07]  /*44f0*/  @P1 BRA `(.L_x_78) ;  /* 0xfffffff800381947 */ /* 0x000fee000383ffff */
[----:B------:R-:W1:Y:S01]  /*4500*/  S2UR UR8, SR_CgaCtaId ;  /* 0x00000000000879c3 */ /* 0x000e620000008800 */
[----:B------:R-:W-:Y:S01]  /*4510*/  ELECT P0, URZ, PT ;  /* 0x0000000000ff782f */ /* 0x000fe20003800000 */
[----:B------:R-:W-:Y:S01]  /*4520*/  HFMA2 R0, -RZ, RZ, 0, 5.9604644775390625e-08 ;  /* 0x00000001ff007431 */ /* 0x000fe200000001ff */
[----:B------:R-:W-:-:S05]  /*4530*/  UMOV UR4, 0x40 ;  /* 0x0000004000047882 */ /* 0x000fca0000000000 */
[----:B------:R-:W-:Y:S01]  /*4540*/  UVIRTCOUNT.DEALLOC.SMPOOL 0x80 ;  /* 0x000000800000784c */ /* 0x000fe20000000000 */
[----:B------:R-:W-:Y:S02]  /*4550*/  UISETP.NE.AND UP1, UPT, UR68, URZ, UPT ;  /* 0x000000ff4400728c */ /* 0x000fe4000bf25270 */
[----:B-1----:R-:W-:-:S09]  /*4560*/  ULEA UR8, UR8, UR4, 0x18 ;  /* 0x0000000408087291 */ /* 0x002fd2000f8ec0ff */
[----:B------:R1:W-:Y:S01]  /*4570*/  @P0 STS.U8 [UR8+0x1c], R0 ;  /* 0x00001c00ff000988 */ /* 0x0003e20008000008 */
[----:B------:R-:W-:Y:S05]  /*4580*/  BRA.U UP1, `(.L_x_79) ;  /* 0x0000000101a07547 */ /* 0x000fea000b800000 */
[----:B------:R-:W-:Y:S01]  /*4590*/  UIADD3 UR7, UPT, UPT, UR41, 0xd0, URZ ;  /* 0x000000d029077890 */ /* 0x000fe2000fffe0ff */
[----:B------:R-:W-:-:S03]  /*45a0*/  SHF.L.U32 R2, R9, 0x1f, RZ ;  /* 0x0000001f09027819 */ /* 0x000fc600000006ff */
[----:B------:R-:W-:-:S09]  /*45b0*/  ULEA UR4, UR47, UR7, 0x3 ;  /* 0x000000072f047291 */ /* 0x000fd2000f8e18ff */
[----:B------:R-:W2:Y:S02]  /*45c0*/  SYNCS.PHASECHK.TRANS64.TRYWAIT P0, [UR4], R2 ;  /* 0x00000002ff0075a7 */ /* 0x000ea40008001104 */
[----:B--2---:R-:W-:Y:S05]  /*45d0*/  @!P0 BRA `(.L_x_80) ;  /* 0x0000007400e48947 */ /* 0x004fea0003800000 */
.L_x_212:
        /* <DEDUP_REMOVED lines=9> */
.L_x_214:
        /* <DEDUP_REMOVED lines=9> */
.L_x_216:
[----:B------:R-:W-:-:S04]  /*4700*/  UIADD3 UR4, UPT, UPT, UR4, 0x1, URZ ;  /* 0x0000000104047890 */ /* 0x000fc8000fffe0ff */
[----:B------:R-:W-:-:S04]  /*4710*/  UISETP.NE.AND UP0, UPT, UR4, 0x4, UPT ;  /* 0x000000040400788c */ /* 0x000fc8000bf05270 */
[----:B------:R-:W-:Y:S02]  /*4720*/  USEL UR5, URZ, 0x1, UP0 ;  /* 0x00000001ff057887 */ /* 0x000fe40008000000 */
[----:B------:R-:W-:-:S04]  /*4730*/  USEL UR4, UR4, URZ, UP0 ;  /* 0x000000ff04047287 */ /* 0x000fc80008000000 */
[----:B------:R-:W-:Y:S01]  /*4740*/  ULEA UR4, UR4, UR7, 0x3 ;  /* 0x0000000704047291 */ /* 0x000fe2000f8e18ff */
[----:B------:R-:W-:-:S04]  /*4750*/  LOP3.LUT R2, R2, UR5, RZ, 0x3c, !PT ;  /* 0x0000000502027c12 */ /* 0x000fc8000f8e3cff */
[----:B------:R-:W-:Y:S01]  /*4760*/  SHF.L.U32 R2, R2, 0x1f, RZ ;  /* 0x0000001f02027819 */ /* 0x000fe200000006ff */
[----:B-1----:R-:W-:-:S04]  /*4770*/  IMAD.U32 R0, RZ, RZ, UR4 ;  /* 0x00000004ff007e24 */ /* 0x002fc8000f8e00ff */
[----:B------:R1:W2:Y:S03]  /*4780*/  SYNCS.PHASECHK.TRANS64.TRYWAIT P0, [R0+URZ], R2 ;  /* 0x00000002000075a7 */ /* 0x0002a600080011ff */
[----:B--2---:R-:W-:Y:S05]  /*4790*/  @!P0 NANOSLEEP.SYNCS 0x989680 ;  /* 0x009896800000895d */ /* 0x004fea0003900000 */
[----:B------:R-:W2:Y:S02]  /*47a0*/  @!P0 SYNCS.PHASECHK.TRANS64 P0, [R0+URZ], R2 ;  /* 0x00000002000085a7 */ /* 0x000ea400080010ff */
[----:B--2---:R-:W-:Y:S05]  /*47b0*/  @P0 BRA `(.L_x_83) ;  /* 0x0000000000200947 */ /* 0x004fea0003800000 */
.L_x_84:
[----:B--2---:R2:W4:Y:S02]  /*47c0*/  SYNCS.PHASECHK.TRANS64.TRYWAIT P0, [R0+URZ], R2 ;  /* 0x00000002000075a7 */ /* 0x00452400080011ff */
[----:B----4-:R-:W-:Y:S05]  /*47d0*/  @!P0 NANOSLEEP.SYNCS 0x989680 ;  /* 0x009896800000895d */ /* 0x010fea0003900000 */
[----:B------:R-:W4:Y:S02]  /*47e0*/  @!P0 SYNCS.PHASECHK.TRANS64 P0, [R0+URZ], R2 ;  /* 0x00000002000085a7 */ /* 0x000f2400080010ff */
[----:B----4-:R-:W-:Y:S05]  /*47f0*/  @!P0 BRA `(.L_x_84) ;  /* 0xfffffffc00f08947 */ /* 0x010fea000383ffff */
[----:B------:R-:W-:Y:S05]  /*4800*/  BRA `(.L_x_83) ;  /* 0x00000000000c7947 */ /* 0x000fea0003800000 */
.L_x_79:
[----:B------:R-:W-:-:S04]  /*4810*/  UIADD3 UR4, UPT, UPT, UR41, 0x110, URZ ;  /* 0x0000011029047890 */ /* 0x000fc8000fffe0ff */
[----:B------:R-:W-:-:S09]  /*4820*/  UPRMT UR4, UR69, 0x654, UR4 ;  /* 0x0000065445047896 */ /* 0x000fd20008000004 */
[----:B------:R-:W-:Y:S03]  /*4830*/  SYNCS.ARRIVE.TRANS64.RED.A1T0 RZ, [UR4], RZ ;  /* 0x000000ffffff79a7 */ /* 0x000fe60008100404 */
.L_x_83:
[----:B-12---:R-:W-:Y:S01]  /*4840*/  SHF.L.U32 R2, RZ, 0x1f, RZ ;  /* 0x0000001fff027819 */ /* 0x006fe200000006ff */
[----:B------:R-:W-:Y:S01]  /*4850*/  UIADD3 UR4, UPT, UPT, UR41, 0x110, URZ ;  /* 0x0000011029047890 */ /* 0x000fe2000fffe0ff */
[----:B------:R-:W-:Y:S02]  /*4860*/  PLOP3.LUT P0, PT, PT, PT, UP1, 0x80, 0x8 ;  /* 0x000000000008781c */ /* 0x000fe40003f0f018 */
[----:B------:R-:W1:Y:S02]  /*4870*/  SYNCS.PHASECHK.TRANS64.TRYWAIT P1, [UR41+0x110], R2 ;  /* 0x00011002ff0075a7 */ /* 0x000e640008021129 */
[----:B-1----:R-:W-:Y:S09]  /*4880*/  @!P1 BRA `(.L_x_85) ;  /* 0x0000007400809947 */ /* 0x002ff20003800000 */
.L_x_218:
[----:B------:R-:W-:Y:S01]  /*4890*/  @!UP1 UPRMT UR4, UR69, 0x654, UR4 ;  /* 0x0000065445049896 */ /* 0x000fe20008000004 */
[----:B------:R-:W-:Y:S01]  /*48a0*/  UMOV UR5, 0xffff ;  /* 0x0000ffff00057882 */ /* 0x000fe20000000000 */
[----:B------:R-:W-:-:S07]  /*48b0*/  UMOV UR6, 0x1 ;  /* 0x0000000100067882 */ /* 0x000fce0000000000 */
[----:B------:R-:W-:Y:S01]  /*48c0*/  @!P0 SYNCS.ARRIVE.TRANS64.RED.A1T0 RZ, [UR4], RZ ;  /* 0x000000ffffff89a7 */ /* 0x000fe20008100404 */
[----:B------:R-:W-:Y:S01]  /*48d0*/  NOP ;  /* 0x0000000000007918 */ /* 0x000fe20000000000 */
[----:B-1----:R-:W1:Y:S01]  /*48e0*/  LDS R0, [UR8+0x14] ;  /* 0x00001408ff007984 */ /* 0x002e620008000800 */
[----:B------:R-:W-:-:S04]  /*48f0*/  ULOP3.LUT UR4, UR67, 0xffff, URZ, 0xc0, !UPT ;  /* 0x0000ffff43047892 */ /* 0x000fc8000f8ec0ff */
[----:B------:R-:W-:-:S04]  /*4900*/  USHF.R.U32.HI UR4, URZ, 0x5, UR4 ;  /* 0x00000005ff047899 */ /* 0x000fc80008011604 */
[----:B------:R-:W-:Y:S02]  /*4910*/  USHF.L.U32 UR5, UR5, UR4, URZ ;  /* 0x0000000405057299 */ /* 0x000fe400080006ff */
[----:B------:R-:W-:-:S04]  /*4920*/  USHF.L.U32 UR4, UR6, UR4, URZ ;  /* 0x0000000406047299 */ /* 0x000fc800080006ff */
[----:B-1----:R-:W-:-:S04]  /*4930*/  LOP3.LUT R0, R0, UR5, RZ, 0xc0, !PT ;  /* 0x0000000500007c12 */ /* 0x002fc8000f8ec0ff */
[----:B------:R-:W-:-:S13]  /*4940*/  ISETP.NE.AND P0, PT, R0, UR5, PT ;  /* 0x0000000500007c0c */ /* 0x000fda000bf05270 */
[----:B------:R-:W-:Y:S05]  /*4950*/  @P0 BRA `(.L_x_86) ;  /* 0x0000000000580947 */ /* 0x000fea0003800000 */
[----:B------:R-:W1:Y:S02]  /*4960*/  LDS R0, [UR8+0x18] ;  /* 0x00001808ff007984 */ /* 0x000e640008000800 */
[----:B-1----:R-:W-:-:S04]  /*4970*/  LOP3.LUT R0, R0, UR4, RZ, 0xc0, !PT ;  /* 0x0000000400007c12 */ /* 0x002fc8000f8ec0ff */
[----:B------:R-:W-:-:S13]  /*4980*/  ISETP.NE.AND P0, PT, R0, UR4, PT ;  /* 0x0000000400007c0c */ /* 0x000fda000bf05270 */
[----:B------:R-:W-:Y:S05]  /*4990*/  @P0 BRA `(.L_x_87) ;  /* 0x00000000003c0947 */ /* 0x000fea0003800000 */
[----:B------:R-:W1:Y:S01]  /*49a0*/  S2R R2, SR_LANEID ;  /* 0x0000000000027919 */ /* 0x000e620000000000 */
[----:B------:R-:W-:-:S06]  /*49b0*/  ULOP3.LUT UR5, URZ, UR5, URZ, 0x33, !UPT ;  /* 0x00000005ff057292 */ /* 0x000fcc000f8e33ff */
[----:B------:R-:W-:-:S04]  /*49c0*/  IMAD.U32 R0, RZ, RZ, UR5 ;  /* 0x00000005ff007e24 */ /* 0x000fc8000f8e00ff */
[----:B------:R2:W4:Y:S02]  /*49d0*/  REDUX UR7, R0 ;  /* 0x00000000000773c4 */ /* 0x0005240000000000 */
[----:B------:R1:W-:Y:S01]  /*49e0*/  UTCATOMSWS.AND URZ, UR5 ;  /* 0x0000000500ff79e3 */ /* 0x0003e20008000000 */
[----:B--2---:R-:W-:Y:S01]  /*49f0*/  LOP3.LUT R0, RZ, UR4, RZ, 0x33, !PT ;  /* 0x00000004ff007c12 */ /* 0x004fe2000f8e33ff */
[----:B------:R-:W-:Y:S02]  /*4a00*/  VOTEU.ANY UR4, UPT, PT ;  /* 0x0000000000047886 */ /* 0x000fe400038e0100 */
[----:B------:R-:W-:Y:S02]  /*4a10*/  UFLO.U32 UR4, UR4 ;  /* 0x00000004000472bd */ /* 0x000fe400080e0000 */
[----:B------:R-:W2:Y:S04]  /*4a20*/  REDUX UR6, R0 ;  /* 0x00000000000673c4 */ /* 0x000ea80000000000 */
[----:B-1----:R-:W-:-:S02]  /*4a30*/  ISETP.EQ.U32.AND P0, PT, R2, UR4, PT ;  /* 0x0000000402007c0c */ /* 0x002fc4000bf02070 */
[----:B----4-:R-:W-:-:S11]  /*4a40*/  MOV R2, UR7 ;  /* 0x0000000700027c02 */ /* 0x010fd60008000f00 */
[----:B------:R1:W-:Y:S01]  /*4a50*/  @P0 ATOMS.AND RZ, [UR8+0x14], R2 ;  /* 0x00001402ffff098c */ /* 0x0003e2000a800008 */
[----:B--2---:R-:W-:-:S05]  /*4a60*/  IMAD.U32 R0, RZ, RZ, UR6 ;  /* 0x00000006ff007e24 */ /* 0x004fca000f8e00ff */
[----:B------:R1:W-:Y:S01]  /*4a70*/  @P0 ATOMS.AND RZ, [UR8+0x18], R0 ;  /* 0x00001800ffff098c */ /* 0x0003e2000a800008 */
[----:B------:R-:W-:Y:S05]  /*4a80*/  BRA `(.L_x_88) ;  /* 0x0000000000147947 */ /* 0x000fea0003800000 */
.L_x_87:
[----:B------:R-:W-:Y:S02]  /*4a90*/  MOV R2, 0x4ab0 ;  /* 0x00004ab000027802 */ /* 0x000fe40000000f00 */
[----:B---3-5:R-:W-:Y:S05]  /*4aa0*/  CALL.REL.NOINC `($__internal_0_$__cuda_sm10x_tcgen05_guardrail_trap_col_being_dealloced_not_returned_by_alloc) ;  /* 0x0000007c00107944 */ /* 0x028fea0003c00000 */
[----:B------:R-:W-:Y:S05]  /*4ab0*/  BRA `(.L_x_88) ;  /* 0x0000000000087947 */ /* 0x000fea0003800000 */
.L_x_86:
[----:B------:R-:W-:Y:S02]  /*4ac0*/  MOV R2, 0x4ae0 ;  /* 0x00004ae000027802 */ /* 0x000fe40000000f00 */
[----:B---3-5:R-:W-:Y:S05]  /*4ad0*/  CALL.REL.NOINC `($__internal_2_$__cuda_sm10x_tcgen05_guardrail_trap_unallocated_columns_being_dealloced) ;  /* 0x0000007c001c7944 */ /* 0x028fea0003c00000 */
.L_x_88:
[----:B------:R-:W-:Y:S01]  /*4ae0*/  NOP ;  /* 0x0000000000007918 */ /* 0x000fe20000000000 */
[----:B------:R-:W-:Y:S05]  /*4af0*/  EXIT ;  /* 0x000000000000794d */ /* 0x000fea0003800000 */
.L_x_59:
[----:B------:R-:W-:-:S09]  /*4b00*/  UISETP.NE.OR UP0, UPT, UR22, 0x3, !UP3 ;  /* 0x000000031600788c */ /* 0x000fd2000df05670 */
[----:B------:R-:W-:Y:S05]  /*4b10*/  BRA.U UP0, `(.L_x_89) ;  /* 0x0000001900947547 */ /* 0x000fea000b800000 */
[----:B------:R-:W1:Y:S01]  /*4b20*/  LDCU UR38, c[0x0][0x370] ;  /* 0x00006e00ff2677ac */ /* 0x000e620008000800 */
[----:B------:R-:W2:Y:S01]  /*4b30*/  LDC.64 R16, c[0x0][0x348] ;  /* 0x0000d200ff107b82 */ /* 0x000ea20000000a00 */
[----:B------:R-:W-:Y:S01]  /*4b40*/  HFMA2 R14, -RZ, RZ, 0, 0 ;  /* 0x00000000ff0e7431 */ /* 0x000fe200000001ff */
[----:B------:R-:W-:Y:S01]  /*4b50*/  MOV R13, RZ ;  /* 0x000000ff000d7202 */ /* 0x000fe20000000f00 */
[----:B------:R-:W1:Y:S01]  /*4b60*/  LDCU.128 UR56, c[0x0][0xb10] ;  /* 0x00016200ff3877ac */ /* 0x000e620008000c00 */
[----:B------:R-:W-:Y:S01]  /*4b70*/  HFMA2 R7, -RZ, RZ, 0, 0.0078125 ;  /* 0x00002000ff077431 */ /* 0x000fe200000001ff */
[----:B------:R-:W3:Y:S03]  /*4b80*/  LDCU UR37, c[0x0][0x374] ;  /* 0x00006e80ff2577ac */ /* 0x000ee60008000800 */
[----:B------:R-:W4:Y:S01]  /*4b90*/  LDC.64 R2, c[0x0][0x888] ;  /* 0x00022200ff027b82 */ /* 0x000f220000000a00 */
[----:B------:R-:W3:Y:S01]  /*4ba0*/  LDCU UR15, c[0x0][0xb0c] ;  /* 0x00016180ff0f77ac */ /* 0x000ee20008000800 */
[----:B------:R-:W2:Y:S06]  /*4bb0*/  LDCU UR47, c[0x0][0xb20] ;  /* 0x00016400ff2f77ac */ /* 0x000eac0008000800 */
[----:B------:R-:W4:Y:S01]  /*4bc0*/  LDC.64 R4, c[0x0][0x890] ;  /* 0x00022400ff047b82 */ /* 0x000f220000000a00 */
[----:B------:R-:W2:Y:S01]  /*4bd0*/  LDCU UR4, c[0x0][0xb30] ;  /* 0x00016600ff0477ac */ /* 0x000ea20008000800 */
[----:B-1----:R-:W-:-:S02]  /*4be0*/  UIMAD.WIDE.U32 UR8, UR38, UR56, URZ ;  /* 0x00000038260872a5 */ /* 0x002fc4000f8e00ff */
[----:B---3--:R-:W-:Y:S01]  /*4bf0*/  UIMAD.WIDE.U32 UR6, UR37, UR59, URZ ;  /* 0x0000003b250672a5 */ /* 0x008fe2000f8e00ff */
[----:B------:R-:W-:Y:S01]  /*4c00*/  UMOV UR21, 0x400 ;  /* 0x0000040000157882 */ /* 0x000fe20000000000 */
[----:B------:R-:W-:Y:S02]  /*4c10*/  UPLOP3.LUT UP1, UPT, UPT, UPT, UPT, 0x40, 0x4 ;  /* 0x000000000004789c */ /* 0x000fe40003f2e870 */
[----:B------:R-:W-:Y:S01]  /*4c20*/  ULEA UR21, UR53, UR21, 0x18 ;  /* 0x0000001535157291 */ /* 0x000fe2000f8ec0ff */
[----:B------:R-:W-:Y:S02]  /*4c30*/  UMOV UR8, UR9 ;  /* 0x0000000900087c82 */ /* 0x000fe40008000000 */
[----:B------:R-:W-:Y:S01]  /*4c40*/  UMOV UR6, UR7 ;  /* 0x0000000700067c82 */ /* 0x000fe20008000000 */
[----:B------:R-:W-:Y:S02]  /*4c50*/  UISETP.GE.AND UP0, UPT, UR45, 0x1, UPT ;  /* 0x000000012d00788c */ /* 0x000fe4000bf06270 */
[----:B------:R-:W-:Y:S01]  /*4c60*/  UISETP.NE.AND UP4, UPT, UR45, 0x1, UPT ;  /* 0x000000012d00788c */ /* 0x000fe2000bf85270 */
[----:B------:R-:W1:Y:S01]  /*4c70*/  LDCU.64 UR22, c[0x0][0xb28] ;  /* 0x00016500ff1677ac */ /* 0x000e620008000a00 */
[----:B------:R-:W-:-:S02]  /*4c80*/  UISETP.NE.AND UP6, UPT, UR15, 0x1, UPT ;  /* 0x000000010f00788c */ /* 0x000fc4000bfc5270 */
[----:B------:R-:W-:Y:S02]  /*4c90*/  UISETP.NE.AND UP5, UPT, UR58, 0x1, UPT ;  /* 0x000000013a00788c */ /* 0x000fe4000bfa5270 */
[----:B------:R-:W-:Y:S02]  /*4ca0*/  UIADD3 UR49, UPT, UPT, UR21, 0x40, URZ ;  /* 0x0000004015317890 */ /* 0x000fe4000fffe0ff */
[----:B------:R-:W-:Y:S02]  /*4cb0*/  UIADD3 UR41, UPT, UPT, UR21, 0x48, URZ ;  /* 0x0000004815297890 */ /* 0x000fe4000fffe0ff */
[----:B------:R-:W-:Y:S02]  /*4cc0*/  UIADD3 UR33, UPT, UPT, UR21, 0x50, URZ ;  /* 0x0000005015217890 */ /* 0x000fe4000fffe0ff */
[----:B------:R-:W-:Y:S02]  /*4cd0*/  UIADD3 UR25, UPT, UPT, UR21, 0x58, URZ ;  /* 0x0000005815197890 */ /* 0x000fe4000fffe0ff */
[----:B------:R-:W-:-:S02]  /*4ce0*/  USHF.R.U32.HI UR46, URZ, UR57, UR8 ;  /* 0x00000039ff2e7299 */ /* 0x000fc40008011608 */
[----:B--2---:R-:W-:Y:S02]  /*4cf0*/  USHF.R.U32.HI UR39, URZ, UR47, UR6 ;  /* 0x0000002fff277299 */ /* 0x004fe40008011606 */
[----:B------:R-:W-:-:S11]  /*4d00*/  UISETP.NE.AND UP3, UPT, UR4, 0x1, UPT ;  /* 0x000000010400788c */ /* 0x000fd6000bf65270 */
.L_x_104:
[C---:B------:R-:W-:Y:S02]  /*4d10*/  LEA R12, R14.reuse, UR21, 0x3 ;  /* 0x000000150e0c7c11 */ /* 0x040fe4000f8e18ff */
[----:B------:R-:W-:Y:S02]  /*4d20*/  SHF.L.U32 R0, R13, 0x1f, RZ ;  /* 0x0000001f0d007819 */ /* 0x000fe400000006ff */
[----:B------:R-:W-:Y:S02]  /*4d30*/  LEA R8, R14, UR21, 0x4 ;  /* 0x000000150e087c11 */ /* 0x000fe4000f8e20ff */
[----:B--2---:R-:W2:Y:S02]  /*4d40*/  SYNCS.PHASECHK.TRANS64.TRYWAIT P0, [R12+URZ+0x90], R0 ;  /* 0x000090000c0075a7 */ /* 0x004ea400080011ff */
[----:B--2---:R-:W-:Y:S05]  /*4d50*/  @!P0 BRA `(.L_x_90) ;  /* 0x0000007000648947 */ /* 0x004fea0003800000 */
.L_x_219:
[----:B------:R-:W3:Y:S01]  /*4d60*/  LDS.128 R8, [R8+0x120] ;  /* 0x0001200008087984 */ /* 0x000ee20000000c00 */
[----:B------:R-:W-:Y:S01]  /*4d70*/  UISETP.GE.AND UP0, UPT, UR45, 0x1, UPT ;  /* 0x000000012d00788c */ /* 0x000fe2000bf06270 */
[----:B------:R-:W-:Y:S01]  /*4d80*/  @!PT LDS RZ, [RZ] ;  /* 0x00000000fffff984 */ /* 0x000fe20000000800 */
[----:B------:R-:W-:Y:S01]  /*4d90*/  @!PT LDS RZ, [RZ] ;  /* 0x00000000fffff984 */ /* 0x000fe20000000800 */
[----:B------:R-:W-:Y:S01]  /*4da0*/  @!PT LDS RZ, [RZ] ;  /* 0x00000000fffff984 */ /* 0x000fe20000000800 */
[----:B------:R-:W-:Y:S01]  /*4db0*/  @!PT LDS RZ, [RZ] ;  /* 0x00000000fffff984 */ /* 0x000fe20000000800 */
[----:B------:R1:W-:Y:S06]  /*4dc0*/  MEMBAR.ALL.CTA ;  /* 0x0000000000007992 */ /* 0x0003ec0000008000 */
[----:B-1----:R-:W1:Y:S01]  /*4dd0*/  FENCE.VIEW.ASYNC.S ;  /* 0x00000000000073c6 */ /* 0x002e620000000000 */
[----:B---3--:R-:W-:Y:S11]  /*4de0*/  LOP3.LUT P0, RZ, R10, 0x1, RZ, 0xc0, !PT ;  /* 0x000000010aff7812 */ /* 0x008ff6000780c0ff */
[----:B------:R-:W-:Y:S02]  /*4df0*/  @!UPT UIADD3 URZ, UPT, UPT, URZ, URZ, URZ ;  /* 0x000000fffffff290 */ /* 0x000fe4000fffe0ff */
[----:B-1----:R-:W-:Y:S01]  /*4e00*/  VOTEU.ANY UP2, P0 ;  /* 0x0000000000ff7886 */ /* 0x002fe20000040100 */
[----:B------:R-:W-:Y:S11]  /*4e10*/  PLOP3.LUT P0, PT, PT, PT, UP2, 0x80, 0x8 ;  /* 0x000000000008781c */ /* 0x000ff60003f0f028 */
[----:B------:R-:W-:Y:S02]  /*4e20*/  @!UPT UIADD3 URZ, UPT, UPT, URZ, URZ, URZ ;  /* 0x000000fffffff290 */ /* 0x000fe4000fffe0ff */
[----:B--2---:R-:W-:Y:S02]  /*4e30*/  @P0 SHF.R.U32.HI R0, RZ, 0x10, R9 ;  /* 0x00000010ff000819 */ /* 0x004fe40000011609 */
[----:B------:R-:W-:Y:S02]  /*4e40*/  @P0 MOV R6, R8 ;  /* 0x0000000800060202 */ /* 0x000fe40000000f00 */
[----:B------:R-:W-:Y:S01]  /*4e50*/  @P0 R2UR UR4, R0 ;  /* 0x00000000000402ca */ /* 0x000fe200000e0000 */
[----:B------:R-:W-:Y:S01]  /*4e60*/  VIADD R0, R12, 0xa0 ;  /* 0x000000a00c007836 */ /* 0x000fe20000000000 */
[----:B------:R-:W-:Y:S02]  /*4e70*/  @P0 LOP3.LUT R8, R9, 0xffff, RZ, 0xc0, !PT ;  /* 0x0000ffff09080812 */ /* 0x000fe400078ec0ff */
[----:B------:R-:W-:Y:S02]  /*4e80*/  @P0 R2UR UR6, R6 ;  /* 0x00000000060602ca */ /* 0x000fe400000e0000 */
[----:B------:R-:W-:Y:S02]  /*4e90*/  PRMT R0, RZ, 0x654, R0 ;  /* 0x00000654ff007816 */ /* 0x000fe40000000000 */
[----:B------:R-:W-:Y:S02]  /*4ea0*/  @P0 R2UR UR5, R8 ;  /* 0x00000000080502ca */ /* 0x000fe400000e0000 */
[----:B------:R1:W-:Y:S03]  /*4eb0*/  SYNCS.ARRIVE.TRANS64.RED.A1T0 RZ, [R0+URZ], RZ ;  /* 0x000000ff00ff79a7 */ /* 0x0003e600081004ff */
[----:B------:R-:W-:Y:S04]  /*4ec0*/  @UP2 UMOV UR31, UR4 ;  /* 0x00000004001f2c82 */ /* 0x000fe80008000000 */
[----:B------:R-:W-:Y:S04]  /*4ed0*/  @UP2 UMOV UR14, UR6 ;  /* 0x00000006000e2c82 */ /* 0x000fe80008000000 */
[----:B------:R-:W-:Y:S01]  /*4ee0*/  @UP2 UMOV UR13, UR5 ;  /* 0x00000005000d2c82 */ /* 0x000fe20008000000 */
[----:B------:R-:W-:Y:S05]  /*4ef0*/  BRA.U !UP0, `(.L_x_91) ;  /* 0x0000000108a47547 */ /* 0x000fea000b800000 */
[----:B------:R-:W-:Y:S02]  /*4f00*/  UIMAD.WIDE.U32 UR16, UR13, UR59, URZ ;  /* 0x0000003b0d1072a5 */ /* 0x000fe4000f8e00ff */
[----:B------:R-:W-:Y:S02]  /*4f10*/  UIMAD.WIDE.U32 UR18, UR14, UR56, URZ ;  /* 0x000000380e1272a5 */ /* 0x000fe4000f8e00ff */
[----:B------:R-:W-:Y:S02]  /*4f20*/  USEL UR4, UR37, UR39, !UP5 ;  /* 0x0000002725047287 */ /* 0x000fe4000e800000 */
[----:B------:R-:W-:Y:S02]  /*4f30*/  USEL UR7, UR38, UR46, !UP6 ;  /* 0x0000002e26077287 */ /* 0x000fe4000f000000 */
[----:B------:R-:W-:Y:S02]  /*4f40*/  UIMAD.WIDE.U32 UR8, UR4, UR22, URZ ;  /* 0x00000016040872a5 */ /* 0x000fe4000f8e00ff */
[----:B------:R-:W-:Y:S01]  /*4f50*/  UIMAD.WIDE.U32 UR10, UR7, UR22, URZ ;  /* 0x00000016070a72a5 */ /* 0x000fe2000f8e00ff */
[----:B------:R-:W-:Y:S02]  /*4f60*/  UMOV UR5, UR17 ;  /* 0x0000001100057c82 */ /* 0x000fe40008000000 */
[----:B------:R-:W-:Y:S03]  /*4f70*/  USHF.R.U32.HI UR6, URZ, UR47, UR5 ;  /* 0x0000002fff067299 */ /* 0x000fe60008011605 */
[----:B------:R-:W-:Y:S01]  /*4f80*/  UMOV UR5, UR19 ;  /* 0x0000001300057c82 */ /* 0x000fe20008000000 */
[----:B------:R-:W-:Y:S02]  /*4f90*/  USEL UR6, UR13, UR6, !UP5 ;  /* 0x000000060d067287 */ /* 0x000fe4000e800000 */
[----:B------:R-:W-:Y:S03]  /*4fa0*/  USHF.R.U32.HI UR12, URZ, UR57, UR5 ;  /* 0x00000039ff0c7299 */ /* 0x000fe60008011605 */
[----:B------:R-:W-:Y:S02]  /*4fb0*/  UMOV UR5, UR9 ;  /* 0x0000000900057c82 */ /* 0x000fe40008000000 */
[----:B------:R-:W-:Y:S03]  /*4fc0*/  @UP4 USHF.R.U32.HI UR4, URZ, UR23, UR5 ;  /* 0x00000017ff044299 */ /* 0x000fe60008011605 */
[----:B------:R-:W-:Y:S01]  /*4fd0*/  UMOV UR5, UR11 ;  /* 0x0000000b00057c82 */ /* 0x000fe20008000000 */
[----:B------:R-:W-:Y:S02]  /*4fe0*/  UIMAD UR4, UR45, UR4, URZ ;  /* 0x000000042d0472a4 */ /* 0x000fe4000f8e02ff */
[----:B------:R-:W-:Y:S02]  /*4ff0*/  @UP4 USHF.R.U32.HI UR7, URZ, UR23, UR5 ;  /* 0x00000017ff074299 */ /* 0x000fe40008011605 */
[----:B------:R-:W-:Y:S02]  /*5000*/  UIMAD.WIDE.U32 UR10, UR6, UR22, URZ ;  /* 0x00000016060a72a5 */ /* 0x000fe4000f8e00ff */
[----:B------:R-:W-:Y:S02]  /*5010*/  USEL UR5, UR14, UR12, !UP6 ;  /* 0x0000000c0e057287 */ /* 0x000fe4000f000000 */
[----:B------:R-:W-:Y:S02]  /*5020*/  UIMAD UR8, UR45, UR7, URZ ;  /* 0x000000072d0872a4 */ /* 0x000fe4000f8e02ff */
[----:B------:R-:W-:Y:S03]  /*5030*/  UISETP.GE.AND UP0, UPT, UR6, UR4, UPT ;  /* 0x000000040600728c */ /* 0x000fe6000bf06270 */
[----:B------:R-:W-:Y:S01]  /*5040*/  UMOV UR4, UR11 ;  /* 0x0000000b00047c82 */ /* 0x000fe20008000000 */
[----:B------:R-:W-:Y:S02]  /*5050*/  UISETP.GE.OR UP0, UPT, UR5, UR8, UP0 ;  /* 0x000000080500728c */ /* 0x000fe40008706670 */
[----:B------:R-:W-:Y:S02]  /*5060*/  USHF.R.U32.HI UR4, URZ, UR23, UR4 ;  /* 0x00000017ff047299 */ /* 0x000fe40008011604 */
[----:B------:R-:W-:Y:S02]  /*5070*/  UIMAD.WIDE.U32 UR8, UR5, UR22, URZ ;  /* 0x00000016050872a5 */ /* 0x000fe4000f8e00ff */
[----:B------:R-:W-:Y:S04]  /*5080*/  USEL UR10, UR6, UR4, !UP4 ;  /* 0x00000004060a7287 */ /* 0x000fe8000e000000 */
[----:B------:R-:W-:Y:S01]  /*5090*/  UIADD3 UR11, UPT, UPT, -UR10, URZ, URZ ;  /* 0x000000ff0a0b7290 */ /* 0x000fe2000fffe1ff */
[----:B------:R-:W-:Y:S02]  /*50a0*/  @!UP0 UMOV UR4, UR9 ;  /* 0x0000000900048c82 */ /* 0x000fe40008000000 */
[----:B------:R-:W-:Y:S02]  /*50b0*/  @!UP0 USHF.R.U32.HI UR4, URZ, UR23, UR4 ;  /* 0x00000017ff048299 */ /* 0x000fe40008011604 */
[----:B------:R-:W-:Y:S02]  /*50c0*/  UIMAD UR8, UR45, UR11, UR6 ;  /* 0x0000000b2d0872a4 */ /* 0x000fe4000f8e0206 */
[----:B------:R-:W-:Y:S04]  /*50d0*/  @!UP0 USEL UR4, UR5, UR4, !UP4 ;  /* 0x0000000405048287 */ /* 0x000fe8000e000000 */
[----:B------:R-:W-:Y:S02]  /*50e0*/  @!UP0 UIMAD UR7, UR7, UR8, UR4 ;  /* 0x00000008070782a4 */ /* 0x000fe4000f8e0204 */
[----:B------:R-:W-:Y:S02]  /*50f0*/  @!UP0 UIADD3 UR9, UPT, UPT, UR10, -UR4, URZ ;  /* 0x800000040a098290 */ /* 0x000fe4000fffe0ff */
[----:B------:R-:W-:Y:S02]  /*5100*/  UIADD3 UR8, UPT, UPT, -UR6, URZ, URZ ;  /* 0x000000ff06087290 */ /* 0x000fe4000fffe1ff */
[----:B------:R-:W-:Y:S02]  /*5110*/  UIADD3 UR4, UPT, UPT, -UR5, URZ, URZ ;  /* 0x000000ff05047290 */ /* 0x000fe4000fffe1ff */
[----:B------:R-:W-:Y:S03]  /*5120*/  @!UP0 UIMAD UR6, UR9, UR45, UR5 ;  /* 0x0000002d090682a4 */ /* 0x000fe6000f8e0205 */
[----:B------:R-:W-:Y:S01]  /*5130*/  @!UP0 UMOV UR5, UR7 ;  /* 0x0000000700058c82 */ /* 0x000fe20008000000 */
[----:B------:R-:W-:Y:S02]  /*5140*/  UIMAD UR7, UR15, UR4, UR14 ;  /* 0x000000040f0772a4 */ /* 0x000fe4000f8e020e */
[----:B------:R-:W-:Y:S02]  /*5150*/  UIMAD UR4, UR58, UR8, UR13 ;  /* 0x000000083a0472a4 */ /* 0x000fe4000f8e020d */
[----:B------:R-:W-:Y:S02]  /*5160*/  UIMAD UR14, UR5, UR15, UR7 ;  /* 0x0000000f050e72a4 */ /* 0x000fe4000f8e0207 */
[----:B------:R-:W-:Y:S11]  /*5170*/  UIMAD UR13, UR6, UR58, UR4 ;  /* 0x0000003a060d72a4 */ /* 0x000ff6000f8e0204 */
[----:B------:R-:W-:Y:S01]  /*5180*/  @!UPT UIADD3 URZ, UPT, UPT, URZ, URZ, URZ ;  /* 0x000000fffffff290 */ /* 0x000fe2000fffe0ff */
.L_x_91:
[----:B------:R-:W2:Y:S01]  /*5190*/  @!UP3 LDCU.128 UR8, c[0x0][0xb10] ;  /* 0x00016200ff08b7ac */ /* 0x000ea20008000c00 */
[----:B------:R-:W-:Y:S01]  /*51a0*/  IMAD.MOV.U32 R10, RZ, RZ, 0x1 ;  /* 0x00000001ff0a7424 */ /* 0x000fe200078e00ff */
[C---:B----4-:R-:W-:Y:S02]  /*51b0*/  ISETP.NE.U32.AND P1, PT, R4.reuse, RZ, PT ;  /* 0x000000ff0400720c */ /* 0x050fe40003f25070 */
[----:B------:R-:W-:Y:S02]  /*51c0*/  ISETP.NE.U32.AND P0, PT, R4, RZ, PT ;  /* 0x000000ff0400720c */ /* 0x000fe40003f05070 */
[C---:B------:R-:W-:Y:S01]  /*51d0*/  ISETP.NE.AND.EX P1, PT, R5.reuse, RZ, PT, P1 ;  /* 0x000000ff0500720c */ /* 0x040fe20003f25310 */
[----:B------:R-:W3:Y:S01]  /*51e0*/  @!UP3 LDCU UR5, c[0x0][0xb0c] ;  /* 0x00016180ff05b7ac */ /* 0x000ee20008000800 */
[----:B------:R-:W-:Y:S02]  /*51f0*/  ISETP.NE.AND.EX P0, PT, R5, RZ, PT, P0 ;  /* 0x000000ff0500720c */ /* 0x000fe40003f05300 */
[----:B------:R-:W-:Y:S01]  /*5200*/  SHF.L.U32 R10, R10, 0x1f, RZ ;  /* 0x0000001f0a0a7819 */ /* 0x000fe200000006ff */
[----:B------:R-:W-:Y:S02]  /*5210*/  USHF.L.U32 UR50, UR24, 0x8, URZ ;  /* 0x0000000818327899 */ /* 0x000fe400080006ff */
[----:B------:R-:W-:Y:S02]  /*5220*/  USHF.L.U32 UR51, UR20, 0x6, URZ ;  /* 0x0000000614337899 */ /* 0x000fe400080006ff */
[----:B--2---:R-:W-:Y:S07]  /*5230*/  UIMAD.WIDE.U32 UR6, UR14, UR8, URZ ;  /* 0x000000080e0672a5 */ /* 0x004fee000f8e00ff */
[----:B------:R-:W-:Y:S01]  /*5240*/  @!UP3 UMOV UR4, UR7 ;  /* 0x000000070004bc82 */ /* 0x000fe20008000000 */
[----:B---3--:R-:W-:Y:S02]  /*5250*/  @!UP3 UISETP.NE.AND UP0, UPT, UR5, 0x1, UPT ;  /* 0x000000010500b88c */ /* 0x008fe4000bf05270 */
[----:B------:R-:W-:Y:S02]  /*5260*/  @!UP3 USHF.R.U32.HI UR4, URZ, UR9, UR4 ;  /* 0x00000009ff04b299 */ /* 0x000fe40008011604 */
[----:B------:R-:W-:Y:S02]  /*5270*/  UIMAD.WIDE.U32 UR6, UR13, UR11, URZ ;  /* 0x0000000b0d0672a5 */ /* 0x000fe4000f8e00ff */
[----:B------:R-:W-:Y:S02]  /*5280*/  @!UP3 USEL UR8, UR14, UR4, !UP0 ;  /* 0x000000040e08b287 */ /* 0x000fe4000c000000 */
[----:B------:R-:W-:Y:S03]  /*5290*/  @!UP3 UISETP.NE.AND UP0, UPT, UR10, 0x1, UPT ;  /* 0x000000010a00b88c */ /* 0x000fe6000bf05270 */
[----:B------:R-:W-:Y:S02]  /*52a0*/  @!UP3 UMOV UR6, UR7 ;  /* 0x000000070006bc82 */ /* 0x000fe40008000000 */
[----:B------:R-:W2:Y:S02]  /*52b0*/  @!UP3 LDCU UR4, c[0x0][0xb20] ;  /* 0x00016400ff04b7ac */ /* 0x000ea40008000800 */
[----:B--2---:R-:W-:Y:S04]  /*52c0*/  @!UP3 USHF.R.U32.HI UR6, URZ, UR4, UR6 ;  /* 0x00000004ff06b299 */ /* 0x004fe80008011606 */
[----:B------:R-:W-:Y:S04]  /*52d0*/  @!UP3 USEL UR6, UR13, UR6, !UP0 ;  /* 0x000000060d06b287 */ /* 0x000fe8000c000000 */
[----:B------:R-:W-:Y:S02]  /*52e0*/  @!UP3 UIADD3 UR4, UPT, UPT, -UR8, UR6, URZ ;  /* 0x000000060804b290 */ /* 0x000fe4000fffe1ff */
[----:B------:R-:W-:Y:S02]  /*52f0*/  @!UP3 UIADD3 UR6, UPT, UPT, UR8, -UR6, URZ ;  /* 0x800000060806b290 */ /* 0x000fe4000fffe0ff */
[----:B------:R-:W-:Y:S02]  /*5300*/  @!UP3 UIMAD UR14, UR4, UR5, UR14 ;  /* 0x00000005040eb2a4 */ /* 0x000fe4000f8e020e */
[----:B------:R-:W-:Y:S01]  /*5310*/  @!UP3 UIMAD UR13, UR6, UR10, UR13 ;  /* 0x0000000a060db2a4 */ /* 0x000fe2000f8e020d */
[----:B------:R-:W-:Y:S11]  /*5320*/  BRA.U UP1, `(.L_x_92) ;  /* 0x0000000101107547 */ /* 0x000ff6000b800000 */
[----:B------:R-:W-:Y:S04]  /*5330*/  MOV R6, UR54 ;  /* 0x0000003600067c02 */ /* 0x000fe80008000f00 */
[----:B------:R-:W-:Y:S04]  /*5340*/  SHF.L.U32 R6, R6, 0x1f, RZ ;  /* 0x0000001f06067819 */ /* 0x000fe800000006ff */
[----:B------:R-:W2:Y:S02]  /*5350*/  SYNCS.PHASECHK.TRANS64.TRYWAIT P2, [UR21+0x88], R6 ;  /* 0x00008806ff0075a7 */ /* 0x000ea40008041115 */
[----:B--2---:R-:W-:Y:S05]  /*5360*/  @!P2 BRA `(.L_x_93) ;  /* 0x0000006800f4a947 */ /* 0x004fea0003800000 */
.L_x_92:
[----:B------:R-:W-:Y:S05]  /*5370*/  @!P1 BRA `(.L_x_94) ;  /* 0x0000000000309947 */ /* 0x000fea0003800000 */
[----:B------:R-:W-:Y:S01]  /*5380*/  ISETP.NE.U32.AND P1, PT, R2, RZ, PT ;  /* 0x000000ff0200720c */ /* 0x000fe20003f25070 */
[----:B------:R-:W2:Y:S01]  /*5390*/  LDCU.64 UR4, c[0x0][0x358] ;  /* 0x00006b00ff0477ac */ /* 0x000ea20008000a00 */
[----:B------:R-:W-:Y:S02]  /*53a0*/  IMAD.MOV.U32 R26, RZ, RZ, 0x1 ;  /* 0x00000001ff1a7424 */ /* 0x000fe400078e00ff */
[----:B------:R-:W-:Y:S11]  /*53b0*/  ISETP.NE.AND.EX P1, PT, R3, RZ, PT, P1 ;  /* 0x000000ff0300720c */ /* 0x000ff60003f25310 */
[----:B------:R-:W-:Y:S02]  /*53c0*/  @!UPT UIADD3 URZ, UPT, UPT, URZ, URZ, URZ ;  /* 0x000000fffffff290 */ /* 0x000fe4000fffe0ff */
[----:B------:R-:W3:Y:S01]  /*53d0*/  @P1 LDC.64 R8, c[0x0][0x888] ;  /* 0x00022200ff081b82 */ /* 0x000ee20000000a00 */
[----:B-1----:R-:W-:Y:S04]  /*53e0*/  @P1 IMAD R0, R4, UR36, RZ ;  /* 0x0000002404001c24 */ /* 0x002fe8000f8e02ff */
[----:B---3--:R-:W-:Y:S04]  /*53f0*/  @P1 IMAD.WIDE R8, R0, 0x4, R8 ;  /* 0x0000000400081825 */ /* 0x008fe800078e0208 */
[----:B------:R-:W-:Y:S01]  /*5400*/  HFMA2 R0, -RZ, RZ, 0, 5.9604644775390625e-08 ;  /* 0x00000001ff007431 */ /* 0x000fe200000001ff */
[----:B--2--5:R2:W5:Y:S04]  /*5410*/  @P1 LDG.E R27, desc[UR4][R8.64] ;  /* 0x00000004081b1981 */ /* 0x024568000c1e1900 */
[----:B------:R-:W-:Y:S01]  /*5420*/  @!P1 PRMT R26, R0, 0x7610, R26 ;  /* 0x00007610001a9816 */ /* 0x000fe2000000001a */
[----:B--2---:R-:W3:Y:S06]  /*5430*/  @!P1 LDC R27, c[0x0][0x880] ;  /* 0x00022000ff1b9b82 */ /* 0x004eec0000000800 */
.L_x_94:
[----:B---3-5:R-:W-:Y:S01]  /*5440*/  @!P0 FSETP.EQ.AND P1, PT, R27, RZ, PT ;  /* 0x000000ff1b00820b */ /* 0x028fe20003f22000 */
[----:B------:R-:W-:Y:S01]  /*5450*/  @!UPT UIADD3 URZ, UPT, UPT, URZ, URZ, URZ ;  /* 0x000000fffffff290 */ /* 0x000fe2000fffe0ff */
[----:B------:R-:W-:Y:S11]  /*5460*/  @!P0 BRA `(.L_x_95) ;  /* 0x0000000000188947 */ /* 0x000ff60003800000 */
[----:B------:R-:W-:Y:S02]  /*5470*/  LOP3.LUT P0, RZ, R26, 0xff, RZ, 0xc0, !PT ;  /* 0x000000ff1aff7812 */ /* 0x000fe4000780c0ff */
[----:B------:R-:W-:Y:S04]  /*5480*/  ISETP.NE.U32.AND P1, PT, R2, RZ, PT ;  /* 0x000000ff0200720c */ /* 0x000fe80003f25070 */
[----:B------:R-:W-:Y:S04]  /*5490*/  ISETP.NE.AND.EX P1, PT, R3, RZ, PT, P1 ;  /* 0x000000ff0300720c */ /* 0x000fe80003f25310 */
[----:B------:R-:W-:Y:S03]  /*54a0*/  PLOP3.LUT P1, PT, P1, PT, PT, 0x8, 0x80 ;  /* 0x000000000080781c */ /* 0x000fe60000f2e170 */
[----:B------:R-:W-:Y:S11]  /*54b0*/  @P0 FSETP.EQ.AND P1, PT, R27, RZ, PT ;  /* 0x000000ff1b00020b */ /* 0x000ff60003f22000 */
[----:B------:R-:W-:Y:S02]  /*54c0*/  @!UPT UIADD3 URZ, UPT, UPT, URZ, URZ, URZ ;  /* 0x000000fffffff290 */ /* 0x000fe4000fffe0ff */
.L_x_95:
[----:B------:R-:W2:Y:S01]  /*54d0*/  SYNCS.PHASECHK.TRANS64.TRYWAIT P2, [UR21+0x60], R10 ;  /* 0x0000600aff0075a7 */ /* 0x000ea20008041115 */
[----:B------:R-:W-:Y:S04]  /*54e0*/  ELECT P0, URZ, PT ;  /* 0x0000000000ff782f */ /* 0x000fe80003800000 */
[----:B------:R-:W-:Y:S11]  /*54f0*/  PLOP3.LUT P1, PT, P1, P0, PT, 0xf2, 0x2f ;  /* 0x00000000002f781c */ /* 0x000ff60000f21e72 */
[----:B------:R-:W-:Y:S02]  /*5500*/  @!UPT UIADD3 URZ, UPT, UPT, URZ, URZ, URZ ;  /* 0x000000fffffff290 */ /* 0x000fe4000fffe0ff */
[----:B------:R-:W-:Y:S05]  /*5510*/  @!P1 IADD3 R8, P0, PT, R16, 0x580, RZ ;  /* 0x0000058010089810 */ /* 0x000fea0007f1e0ff */
[----:B-1----:R-:W-:Y:S01]  /*5520*/  @!P1 IMAD.X R6, RZ, RZ, R17, P0 ;  /* 0x000000ffff069224 */ /* 0x002fe200000e0611 */
[----:B--2---:R-:W-:Y:S07]  /*5530*/  @!P2 BRA `(.L_x_96) ;  /* 0x000000680098a947 */ /* 0x004fee0003800000 */
.L_x_222:
[----:B------:R-:W-:Y:S01]  /*5540*/  @!P1 R2UR UR5, R8 ;  /* 0x00000000080592ca */ /* 0x000fe200000e0000 */
[----:B------:R-:W-:Y:S01]  /*5550*/  VOTEU.ALL UP0, P1 ;  /* 0x0000000000ff7886 */ /* 0x000fe20000800000 */
[----:B------:R-:W-:Y:S01]  /*5560*/  @!P1 R2UR UR4, R6 ;  /* 0x00000000060492ca */ /* 0x000fe200000e0000 */
[----:B------:R-:W-:Y:S01]  /*5570*/  UMOV UR16, 0x0 ;  /* 0x0000000000107882 */ /* 0x000fe20000000000 */
[----:B------:R-:W-:Y:S01]  /*5580*/  UMOV UR17, 0x10000000 ;  /* 0x1000000000117882 */ /* 0x000fe20000000000 */
[----:B------:R-:W-:Y:S01]  /*5590*/  UMOV UR52, UR36 ;  /* 0x0000002400347c82 */ /* 0x000fe20008000000 */
[----:B------:R-:W-:Y:S01]  /*55a0*/  @!UP0 UIADD3 UR48, UPT, UPT, UR21, 0x200, URZ ;  /* 0x0000020015308890 */ /* 0x000fe2000fffe0ff */
[----:B-1----:R-:W-:Y:S01]  /*55b0*/  @!P1 IMAD.MOV.U32 R0, RZ, RZ, 0x2000 ;  /* 0x00002000ff009424 */ /* 0x002fe200078e00ff */
[----:B------:R-:W-:Y:S02]  /*55c0*/  @!UP0 UIADD3 UR10, UPT, UPT, UR50, 0x80, URZ ;  /* 0x00000080320a8890 */ /* 0x000fe4000fffe0ff */
[----:B------:R-:W-:Y:S01]  /*55d0*/  @!UP0 UIADD3 UR8, UPT, UPT, UR21, 0x1200, URZ ;  /* 0x0000120015088890 */ /* 0x000fe2000fffe0ff */
[----:B------:R-:W-:Y:S02]  /*55e0*/  VOTEU.ALL UP0, P1 ;  /* 0x0000000000ff7886 */ /* 0x000fe40000800000 */
[----:B------:R-:W-:Y:S01]  /*55f0*/  IMAD.U32 R8, RZ, RZ, UR5 ;  /* 0x00000005ff087e24 */ /* 0x000fe2000f8e00ff */
[----:B------:R-:W-:Y:S01]  /*5600*/  UMOV UR9, UR49 ;  /* 0x0000003100097c82 */ /* 0x000fe20008000000 */
[----:B------:R-:W-:Y:S01]  /*5610*/  IMAD.U32 R9, RZ, RZ, UR4 ;  /* 0x00000004ff097e24 */ /* 0x000fe2000f8e00ff */
[----:B------:R-:W-:Y:S01]  /*5620*/  UMOV UR11, UR51 ;  /* 0x00000033000b7c82 */ /* 0x000fe20008000000 */
[----:B------:R-:W-:Y:S01]  /*5630*/  UMOV UR12, UR36 ;  /* 0x00000024000c7c82 */ /* 0x000fe20008000000 */
[----:B------:R-:W-:Y:S01]  /*5640*/  @!P1 R2UR UR4, R8 ;  /* 0x00000000080492ca */ /* 0x000fe200000e0000 */
[----:B------:R-:W-:Y:S01]  /*5650*/  UPRMT UR6, UR53, 0x654, UR49 ;  /* 0x0000065435067896 */ /* 0x000fe20008000031 */
[----:B------:R-:W-:Y:S02]  /*5660*/  @!P1 R2UR UR5, R9 ;  /* 0x00000000090592ca */ /* 0x000fe400000e0000 */
[----:B------:R-:W-:Y:S05]  /*5670*/  @!P1 IADD3 R8, P0, PT, R16, 0x580, RZ ;  /* 0x0000058010089810 */ /* 0x000fea0007f1e0ff */
[----:B------:R-:W-:Y:S06]  /*5680*/  @!P1 IMAD.X R6, RZ, RZ, R17, P0 ;  /* 0x000000ffff069224 */ /* 0x000fec00000e0611 */
[----:B------:R1:W-:Y:S01]  /*5690*/  @!UP0 UTMALDG.3D [UR48], [UR4], desc[UR16] ;  /* 0x00001030040085b4 */ /* 0x0003e20008011000 */
[----:B------:R-:W-:Y:S05]  /*56a0*/  VOTEU.ALL UP0, P1 ;  /* 0x0000000000ff7886 */ /* 0x000fea0000800000 */
[----:B------:R1:W-:Y:S01]  /*56b0*/  @!UP0 UTMALDG.3D [UR8], [UR4], desc[UR16] ;  /* 0x00001008040085b4 */ /* 0x0003e20008011000 */
[----:B------:R1:W-:Y:S01]  /*56c0*/  @!P1 SYNCS.ARRIVE.TRANS64.RED.A0TR RZ, [UR21+0x40], R0 ;  /* 0x00004000ffff99a7 */ /* 0x0003e20008300415 */
[----:B------:R-:W-:Y:S01]  /*56d0*/  SYNCS.ARRIVE.TRANS64.RED.A1T0 RZ, [UR6], RZ ;  /* 0x000000ffffff79a7 */ /* 0x000fe20008100406 */
[----:B------:R-:W2:Y:S02]  /*56e0*/  SYNCS.PHASECHK.TRANS64.TRYWAIT P2, [UR21+0x68], R10 ;  /* 0x0000680aff0075a7 */ /* 0x000ea40008041115 */
[----:B-12---:R-:W-:Y:S05]  /*56f0*/  @!P2 BRA `(.L_x_97) ;  /* 0x000000680040a947 */ /* 0x006fea0003800000 */
.L_x_224:
        /* <DEDUP_REMOVED lines=9> */
[----:B------:R-:W-:Y:S02]  /*5790*/  @!UP0 UIADD3 UR10, UPT, UPT, UR50, 0x90, URZ ;  /* 0x00000090320a8890 */ /* 0x000fe4000fffe0ff */
[----:B------:R-:W-:Y:S01]  /*57a0*/  @!UP0 UIADD3 UR8, UPT, UPT, UR21, 0x3200, URZ ;  /* 0x0000320015088890 */ /* 0x000fe2000fffe0ff */
[----:B------:R-:W-:Y:S01]  /*57b0*/  IMAD.U32 R8, RZ, RZ, UR5 ;  /* 0x00000005ff087e24 */ /* 0x000fe2000f8e00ff */
[----:B------:R-:W-:Y:S01]  /*57c0*/  VOTEU.ALL UP0, P1 ;  /* 0x0000000000ff7886 */ /* 0x000fe20000800000 */
[----:B------:R-:W-:Y:S01]  /*57d0*/  IMAD.U32 R9, RZ, RZ, UR4 ;  /* 0x00000004ff097e24 */ /* 0x000fe2000f8e00ff */
[----:B------:R-:W-:Y:S01]  /*57e0*/  UMOV UR44, UR36 ;  /* 0x00000024002c7c82 */ /* 0x000fe20008000000 */
[----:B------:R-:W-:Y:S01]  /*57f0*/  UMOV UR9, UR41 ;  /* 0x0000002900097c82 */ /* 0x000fe20008000000 */
[----:B------:R-:W-:Y:S01]  /*5800*/  @!P1 R2UR UR4, R8 ;  /* 0x00000000080492ca */ /* 0x000fe200000e0000 */
[----:B------:R-:W-:Y:S01]  /*5810*/  UMOV UR11, UR51 ;  /* 0x00000033000b7c82 */ /* 0x000fe20008000000 */
[----:B------:R-:W-:Y:S01]  /*5820*/  @!P1 R2UR UR5, R9 ;  /* 0x00000000090592ca */ /* 0x000fe200000e0000 */
[----:B------:R-:W-:Y:S01]  /*5830*/  UMOV UR12, UR36 ;  /* 0x00000024000c7c82 */ /* 0x000fe20008000000 */
[----:B------:R-:W-:Y:S01]  /*5840*/  UPRMT UR7, UR53, 0x654, UR41 ;  /* 0x0000065435077896 */ /* 0x000fe20008000029 */
[----:B------:R-:W-:Y:S05]  /*5850*/  @!P1 IADD3 R8, P0, PT, R16, 0x580, RZ ;  /* 0x0000058010089810 */ /* 0x000fea0007f1e0ff */
[----:B------:R-:W-:Y:S05]  /*5860*/  @!P1 IMAD.X R6, RZ, RZ, R17, P0 ;  /* 0x000000ffff069224 */ /* 0x000fea00000e0611 */
[----:B------:R1:W-:Y:S01]  /*5870*/  @!UP0 UTMALDG.3D [UR40], [UR4], desc[UR16] ;  /* 0x00001028040085b4 */ /* 0x0003e20008011000 */
[----:B------:R-:W-:Y:S05]  /*5880*/  VOTEU.ALL UP0, P1 ;  /* 0x0000000000ff7886 */ /* 0x000fea0000800000 */
[----:B------:R1:W-:Y:S01]  /*5890*/  @!UP0 UTMALDG.3D [UR8], [UR4], desc[UR16] ;  /* 0x00001008040085b4 */ /* 0x0003e20008011000 */
[----:B------:R1:W-:Y:S01]  /*58a0*/  @!P1 SYNCS.ARRIVE.TRANS64.RED.A0TR RZ, [UR21+0x48], R0 ;  /* 0x00004800ffff99a7 */ /* 0x0003e20008300415 */
[----:B------:R-:W-:Y:S01]  /*58b0*/  SYNCS.ARRIVE.TRANS64.RED.A1T0 RZ, [UR7], RZ ;  /* 0x000000ffffff79a7 */ /* 0x000fe20008100407 */
[----:B------:R-:W2:Y:S02]  /*58c0*/  SYNCS.PHASECHK.TRANS64.TRYWAIT P2, [UR21+0x70], R10 ;  /* 0x0000700aff0075a7 */ /* 0x000ea40008041115 */
[----:B-12---:R-:W-:Y:S05]  /*58d0*/  @!P2 BRA `(.L_x_98) ;  /* 0x0000006400e0a947 */ /* 0x006fea0003800000 */
.L_x_226:
        /* <DEDUP_REMOVED lines=19> */
[----:B------:R-:W-:Y:S01]  /*5a10*/  UPRMT UR29, UR53, 0x654, UR33 ;  /* 0x00000654351d7896 */ /* 0x000fe20008000021 */
        /* <DEDUP_REMOVED lines=9> */
.L_x_228:
        /* <DEDUP_REMOVED lines=21> */
[----:B------:R-:W-:Y:S02]  /*5c00*/  SHF.L.U32 R9, RZ, 0x1f, RZ ;  /* 0x0000001fff097819 */ /* 0x000fe400000006ff */
[----:B------:R-:W-:Y:S05]  /*5c10*/  @!P1 IADD3 R8, P0, PT, R16, 0x580, RZ ;  /* 0x0000058010089810 */ /* 0x000fea0007f1e0ff */
[----:B------:R-:W-:Y:S03]  /*5c20*/  @!P1 IMAD.X R6, RZ, RZ, R17, P0 ;  /* 0x000000ffff069224 */ /* 0x000fe600000e0611 */
[----:B------:R1:W-:Y:S01]  /*5c30*/  @!UP0 UTMALDG.3D [UR24], [UR4], desc[UR16] ;  /* 0x00001018040085b4 */ /* 0x0003e20008011000 */
[----:B------:R-:W-:Y:S05]  /*5c40*/  VOTEU.ALL UP0, P1 ;  /* 0x0000000000ff7886 */ /* 0x000fea0000800000 */
[----:B------:R1:W-:Y:S01]  /*5c50*/  @!UP0 UTMALDG.3D [UR8], [UR4], desc[UR16] ;  /* 0x00001008040085b4 */ /* 0x0003e20008011000 */
[----:B------:R1:W-:Y:S01]  /*5c60*/  @!P1 SYNCS.ARRIVE.TRANS64.RED.A0TR RZ, [UR21+0x58], R0 ;  /* 0x00005800ffff99a7 */ /* 0x0003e20008300415 */
[----:B------:R-:W-:Y:S01]  /*5c70*/  SYNCS.ARRIVE.TRANS64.RED.A1T0 RZ, [UR30], RZ ;  /* 0x000000ffffff79a7 */ /* 0x000fe2000810041e */
[----:B------:R-:W2:Y:S02]  /*5c80*/  SYNCS.PHASECHK.TRANS64.TRYWAIT P2, [UR21+0x60], R9 ;  /* 0x00006009ff0075a7 */ /* 0x000ea40008041115 */
[----:B-12---:R-:W-:Y:S05]  /*5c90*/  @!P2 BRA `(.L_x_100) ;  /* 0x000000640020a947 */ /* 0x006fea0003800000 */
.L_x_230:
        /* <DEDUP_REMOVED lines=8> */
[----:B------:R-:W-:Y:S01]  /*5d20*/  @!UP0 UIADD3 UR16, UPT, UPT, UR21, 0x200, URZ ;  /* 0x0000020015108890 */ /* 0x000fe2000fffe0ff */
[----:B------:R-:W-:Y:S01]  /*5d30*/  @!P1 IADD3 R8, P0, PT, R16, 0x580, RZ ;  /* 0x0000058010089810 */ /* 0x000fe20007f1e0ff */
        /* <DEDUP_REMOVED lines=11> */
[----:B------:R-:W-:Y:S01]  /*5df0*/  UMOV UR12, UR36 ;  /* 0x00000024000c7c82 */ /* 0x000fe20008000000 */
[----:B------:R-:W-:Y:S10]  /*5e00*/  @!P1 IMAD.X R6, RZ, RZ, R17, P0 ;  /* 0x000000ffff069224 */ /* 0x000ff400000e0611 */
[----:B------:R1:W-:Y:S01]  /*5e10*/  @!UP0 UTMALDG.3D [UR16], [UR4], desc[UR26] ;  /* 0x00001a10040085b4 */ /* 0x0003e20008011000 */
[----:B------:R-:W-:Y:S05]  /*5e20*/  VOTEU.ALL UP0, P1 ;  /* 0x0000000000ff7886 */ /* 0x000fea0000800000 */
[----:B------:R1:W-:Y:S01]  /*5e30*/  @!UP0 UTMALDG.3D [UR8], [UR4], desc[UR26] ;  /* 0x00001a08040085b4 */ /* 0x0003e20008011000 */
[----:B------:R1:W-:Y:S01]  /*5e40*/  @!P1 SYNCS.ARRIVE.TRANS64.RED.A0TR RZ, [UR21+0x40], R0 ;  /* 0x00004000ffff99a7 */ /* 0x0003e20008300415 */
[----:B------:R-:W-:Y:S01]  /*5e50*/  SYNCS.ARRIVE.TRANS64.RED.A1T0 RZ, [UR6], RZ ;  /* 0x000000ffffff79a7 */ /* 0x000fe20008100406 */
[----:B------:R-:W2:Y:S02]  /*5e60*/  SYNCS.PHASECHK.TRANS64.TRYWAIT P2, [UR21+0x68], R9 ;  /* 0x00006809ff0075a7 */ /* 0x000ea40008041115 */
[----:B-12---:R-:W-:Y:S05]  /*5e70*/  @!P2 BRA `(.L_x_101) ;  /* 0x0000006000c0a947 */ /* 0x006fea0003800000 */
.L_x_232:
        /* <DEDUP_REMOVED lines=30> */
.L_x_234:
        /* <DEDUP_REMOVED lines=9> */
[----:B------:R-:W-:Y:S01]  /*60f0*/  VIADD R14, R14, 0x1 ;  /* 0x000000010e0e7836 */ /* 0x000fe20000000000 */
        /* <DEDUP_REMOVED lines=11> */
[----:B------:R-:W-:Y:S11]  /*61b0*/  UMOV UR12, UR36 ;  /* 0x00000024000c7c82 */ /* 0x000ff60008000000 */
[----:B------:R1:W-:Y:S01]  /*61c0*/  @!UP0 UTMALDG.3D [UR16], [UR4], desc[UR6] ;  /* 0x00000610040085b4 */ /* 0x0003e20008011000 */
[----:B------:R-:W-:Y:S05]  /*61d0*/  VOTEU.ALL UP0, P1 ;  /* 0x0000000000ff7886 */ /* 0x000fea0000800000 */
[----:B------:R1:W-:Y:S01]  /*61e0*/  @!UP0 UTMALDG.3D [UR8], [UR4], desc[UR6] ;  /* 0x00000608040085b4 */ /* 0x0003e20008011000 */
[----:B------:R1:W-:Y:S01]  /*61f0*/  @!P1 SYNCS.ARRIVE.TRANS64.RED.A0TR RZ, [UR21+0x50], R0 ;  /* 0x00005000ffff99a7 */ /* 0x0003e20008300415 */
[----:B------:R-:W-:Y:S01]  /*6200*/  SYNCS.ARRIVE.TRANS64.RED.A1T0 RZ, [UR29], RZ ;  /* 0x000000ffffff79a7 */ /* 0x000fe2000810041d */
[----:B------:R-:W2:Y:S02]  /*6210*/  SYNCS.PHASECHK.TRANS64.TRYWAIT P0, [UR21+0x78], R9 ;  /* 0x00007809ff0075a7 */ /* 0x000ea40008001115 */
[----:B-12---:R-:W-:Y:S05]  /*6220*/  @!P0 BRA `(.L_x_103) ;  /* 0x0000006000048947 */ /* 0x006fea0003800000 */
.L_x_236:
[----:B------:R-:W-:Y:S01]  /*6230*/  UPLOP3.LUT UP1, UPT, UPT, UPT, UPT, 0x80, 0x8 ;  /* 0x000000000008789c */ /* 0x000fe20003f2f070 */
[----:B------:R-:W-:Y:S01]  /*6240*/  @!P1 IADD3 R6, P0, PT, R16, 0x580, RZ ;  /* 0x0000058010069810 */ /* 0x000fe20007f1e0ff */
[----:B------:R-:W-:Y:S01]  /*6250*/  UMOV UR6, 0x0 ;  /* 0x0000000000067882 */ /* 0x000fe20000000000 */
[----:B------:R-:W-:Y:S01]  /*6260*/  VOTEU.ALL UP0, P1 ;  /* 0x0000000000ff7886 */ /* 0x000fe20000800000 */
[----:B------:R-:W-:Y:S01]  /*6270*/  UMOV UR7, 0x10000000 ;  /* 0x1000000000077882 */ /* 0x000fe20000000000 */
[----:B------:R-:W-:Y:S01]  /*6280*/  @!P1 R2UR UR5, R6 ;  /* 0x00000000060592ca */ /* 0x000fe200000e0000 */
[----:B-1----:R-:W-:Y:S01]  /*6290*/  @!P1 IMAD.X R0, RZ, RZ, R17, P0 ;  /* 0x000000ffff009224 */ /* 0x002fe200000e0611 */
[----:B------:R-:W-:Y:S01]  /*62a0*/  UMOV UR17, UR25 ;  /* 0x0000001900117c82 */ /* 0x000fe20008000000 */
[----:B------:R-:W-:Y:S01]  /*62b0*/  @!UP0 UIADD3 UR18, UPT, UPT, UR50, 0x70, URZ ;  /* 0x0000007032128890 */ /* 0x000fe2000fffe0ff */
[----:B------:R-:W-:Y:S01]  /*62c0*/  R2UR UR24, R57 ;  /* 0x00000000391872ca */ /* 0x000fe200000e0000 */
[----:B------:R-:W-:Y:S01]  /*62d0*/  @!UP0 UIADD3 UR16, UPT, UPT, UR21, 0x6200, URZ ;  /* 0x0000620015108890 */ /* 0x000fe2000fffe0ff */
[----:B------:R-:W-:Y:S01]  /*62e0*/  @!P1 R2UR UR4, R0 ;  /* 0x00000000000492ca */ /* 0x000fe200000e0000 */
[----:B------:R-:W-:Y:S01]  /*62f0*/  @!UP0 UIADD3 UR10, UPT, UPT, UR50, 0xf0, URZ ;  /* 0x000000f0320a8890 */ /* 0x000fe2000fffe0ff */
[----:B------:R-:W-:Y:S01]  /*6300*/  R2UR UR26, R58 ;  /* 0x000000003a1a72ca */ /* 0x000fe200000e0000 */
[----:B------:R-:W-:Y:S01]  /*6310*/  @!UP0 UIADD3 UR8, UPT, UPT, UR21, 0x7200, URZ ;  /* 0x0000720015088890 */ /* 0x000fe2000fffe0ff */
[----:B------:R-:W-:Y:S01]  /*6320*/  ISETP.NE.AND P0, PT, R14, 0x2, PT ;  /* 0x000000020e00780c */ /* 0x000fe20003f05270 */
[----:B------:R-:W-:Y:S01]  /*6330*/  VOTEU.ALL UP0, P1 ;  /* 0x0000000000ff7886 */ /* 0x000fe20000800000 */
[----:B------:R-:W-:Y:S01]  /*6340*/  UMOV UR19, UR51 ;  /* 0x0000003300137c82 */ /* 0x000fe20008000000 */
[----:B------:R-:W-:Y:S01]  /*6350*/  IMAD.U32 R8, RZ, RZ, UR5 ;  /* 0x00000005ff087e24 */ /* 0x000fe2000f8e00ff */
[----:B------:R-:W-:Y:S01]  /*6360*/  UMOV UR20, UR36 ;  /* 0x0000002400147c82 */ /* 0x000fe20008000000 */
[----:B------:R-:W-:Y:S01]  /*6370*/  UMOV UR9, UR25 ;  /* 0x0000001900097c82 */ /* 0x000fe20008000000 */
[----:B------:R-:W-:Y:S01]  /*6380*/  UMOV UR11, UR51 ;  /* 0x00000033000b7c82 */ /* 0x000fe20008000000 */
[----:B------:R-:W-:Y:S01]  /*6390*/  UMOV UR12, UR36 ;  /* 0x00000024000c7c82 */ /* 0x000fe20008000000 */
[----:B------:R-:W-:Y:S01]  /*63a0*/  SEL R0, RZ, 0x1, P0 ;  /* 0x00000001ff007807 */ /* 0x000fe20000000000 */
[----:B------:R-:W-:Y:S01]  /*63b0*/  IMAD.U32 R9, RZ, RZ, UR4 ;  /* 0x00000004ff097e24 */ /* 0x000fe2000f8e00ff */
[----:B------:R-:W-:Y:S01]  /*63c0*/  @!P1 R2UR UR4, R8 ;  /* 0x00000000080492ca */ /* 0x000fe200000e0000 */
[----:B------:R-:W-:Y:S01]  /*63d0*/  UIADD3 UR24, UPT, UPT, UR13, UR24, URZ ;  /* 0x000000180d187290 */ /* 0x000fe2000fffe0ff */
[----:B------:R-:W-:Y:S01]  /*63e0*/  LOP3.LUT R13, R13, R0, RZ, 0x3c, !PT ;  /* 0x000000000d0d7212 */ /* 0x000fe200078e3cff */
[----:B------:R-:W-:Y:S01]  /*63f0*/  UMOV UR36, UR31 ;  /* 0x0000001f00247c82 */ /* 0x000fe20008000000 */
[----:B------:R-:W-:Y:S02]  /*6400*/  @!P1 R2UR UR5, R9 ;  /* 0x00000000090592ca */ /* 0x000fe400000e0000 */
[----:B------:R-:W-:Y:S11]  /*6410*/  SEL R14, R14, RZ, P0 ;  /* 0x000000ff0e0e7207 */ /* 0x000ff60000000000 */
[----:B------:R1:W-:Y:S01]  /*6420*/  @!UP0 UTMALDG.3D [UR16], [UR4], desc[UR6] ;  /* 0x00000610040085b4 */ /* 0x0003e20008011000 */
[----:B------:R-:W-:Y:S05]  /*6430*/  VOTEU.ALL UP0, P1 ;  /* 0x0000000000ff7886 */ /* 0x000fea0000800000 */
[----:B------:R2:W-:Y:S01]  /*6440*/  @!UP0 UTMALDG.3D [UR8], [UR4], desc[UR6] ;  /* 0x00000608040085b4 */ /* 0x0005e20008011000 */
[----:B------:R2:W-:Y:S01]  /*6450*/  @!P1 SYNCS.ARRIVE.TRANS64.RED.A0TR RZ, [UR21+0x58], R7 ;  /* 0x00005807ffff99a7 */ /* 0x0005e20008300415 */
[----:B------:R-:W-:Y:S01]  /*6460*/  SYNCS.ARRIVE.TRANS64.RED.A1T0 RZ, [UR30], RZ ;  /* 0x000000ffffff79a7 */ /* 0x000fe2000810041e */
[----:B-1----:R-:W-:Y:S01]  /*6470*/  UIADD3 UR20, UPT, UPT, UR14, UR26, URZ ;  /* 0x0000001a0e147290 */ /* 0x002fe2000fffe0ff */
[----:B------:R-:W-:Y:S11]  /*6480*/  BRA.U UP2, `(.L_x_104) ;  /* 0xffffffe902207547 */ /* 0x000ff6000b83ffff */
[----:B------:R-:W1:Y:S02]  /*6490*/  SYNCS.PHASECHK.TRANS64.TRYWAIT P0, [UR21+0x60], R10 ;  /* 0x0000600aff0075a7 */ /* 0x000e640008001115 */
[----:B-1----:R-:W-:Y:S05]  /*64a0*/  @!P0 BRA `(.L_x_105) ;  /* 0x0000005c007c8947 */ /* 0x002fea0003800000 */
.L_x_238:
[----:B------:R-:W3:Y:S02]  /*64b0*/  SYNCS.PHASECHK.TRANS64.TRYWAIT P0, [UR21+0x68], R10 ;  /* 0x0000680aff0075a7 */ /* 0x000ee40008001115 */
[----:B---3--:R-:W-:Y:S05]  /*64c0*/  @!P0 BRA `(.L_x_106) ;  /* 0x0000005c008c8947 */ /* 0x008fea0003800000 */
.L_x_240:
[----:B------:R-:W3:Y:S01]  /*64d0*/  SYNCS.PHASECHK.TRANS64.TRYWAIT P0, [UR21+0x70], R10 ;  /* 0x0000700aff0075a7 */ /* 0x000ee20008001115 */
[----:B-1----:R-:W-:Y:S01]  /*64e0*/  HFMA2 R0, -RZ, RZ, 0, 5.9604644775390625e-08 ;  /* 0x00000001ff007431 */ /* 0x002fe200000001ff */
[----:B---3--:R-:W-:Y:S06]  /*64f0*/  @!P0 BRA `(.L_x_107) ;  /* 0x0000005c00988947 */ /* 0x008fec0003800000 */
.L_x_242:
[----:B-1----:R-:W-:Y:S02]  /*6500*/  MOV R2, UR21 ;  /* 0x0000001500027c02 */ /* 0x002fe40008000f00 */
[----:B------:R-:W-:-:S07]  /*6510*/  SHF.L.U32 R0, R0, 0x1f, RZ ;  /* 0x0000001f00007819 */ /* 0x000fce00000006ff */
.L_x_108:
[----:B-1----:R1:W3:Y:S02]  /*6520*/  SYNCS.PHASECHK.TRANS64.TRYWAIT P0, [R2+URZ+0x78], R0 ;  /* 0x00007800020075a7 */ /* 0x0022e400080011ff */
[----:B---3--:R-:W-:Y:S05]  /*6530*/  @!P0 NANOSLEEP.SYNCS 0x989680 ;  /* 0x009896800000895d */ /* 0x008fea0003900000 */
[----:B------:R-:W3:Y:S02]  /*6540*/  @!P0 SYNCS.PHASECHK.TRANS64 P0, [R2+URZ+0x78], R0 ;  /* 0x00007800020085a7 */ /* 0x000ee400080010ff */
[----:B--23--:R-:W-:Y:S05]  /*6550*/  @P0 EXIT ;  /* 0x000000000000094d */ /* 0x00cfea0003800000 */
[----:B------:R-:W-:Y:S05]  /*6560*/  BRA `(.L_x_108) ;  /* 0xfffffffc00ec7947 */ /* 0x000fea000383ffff */
.L_x_89:
[----:B------:R-:W-:-:S06]  /*6570*/  UISETP.GE.AND UP0, UPT, UR22, 0x4, UPT ;  /* 0x000000041600788c */ /* 0x000fcc000bf06270 */
[----:B------:R-:W-:-:S13]  /*6580*/  PLOP3.LUT P0, PT, PT, PT, UP0, 0x80, 0x8 ;  /* 0x000000000008781c */ /* 0x000fda0003f0f008 */
[----:B------:R-:W-:Y:S05]  /*6590*/  @!P0 EXIT ;  /* 0x000000000000894d */ /* 0x000fea0003800000 */
[----:B------:R-:W-:Y:S01]  /*65a0*/  BAR.SYNC.DEFER_BLOCKING 0x6, 0xa0 ;  /* 0x0182800000007b1d */ /* 0x000fe20000010000 */
[C---:B------:R-:W-:Y:S01]  /*65b0*/  IMAD.SHL.U32 R6, R68.reuse, 0x10, RZ ;  /* 0x0000001044067824 */ /* 0x040fe200078e00ff */
[----:B------:R-:W-:Y:S01]  /*65c0*/  SHF.L.U32 R23, R68, 0x10, RZ ;  /* 0x0000001044177819 */ /* 0x000fe200000006ff */
[----:B------:R-:W-:Y:S01]  /*65d0*/  IMAD.SHL.U32 R4, R56, 0x200, RZ ;  /* 0x0000020038047824 */ /* 0x000fe200078e00ff */
[----:B------:R-:W-:Y:S01]  /*65e0*/  LOP3.LUT R69, R68, 0x60, RZ, 0xc0, !PT ;  /* 0x0000006044457812 */ /* 0x000fe200078ec0ff */
[----:B------:R-:W-:Y:S01]  /*65f0*/  IMAD.SHL.U32 R5, R56, 0x200000, RZ ;  /* 0x0020000038057824 */ /* 0x000fe200078e00ff */
[----:B------:R-:W-:Y:S01]  /*6600*/  UMOV UR43, 0x400 ;  /* 0x00000400002b7882 */ /* 0x000fe20000000000 */
[C---:B------:R-:W-:Y:S01]  /*6610*/  LOP3.LUT R67, R6.reuse, 0x590, RZ, 0xc0, !PT ;  /* 0x0000059006437812 */ /* 0x040fe200078ec0ff */
[----:B------:R-:W-:Y:S01]  /*6620*/  ULEA UR43, UR53, UR43, 0x18 ;  /* 0x0000002b352b7291 */ /* 0x000fe2000f8ec0ff */
[----:B------:R-:W1:Y:S01]  /*6630*/  LDC.64 R52, c[0x0][0x888] ;  /* 0x00022200ff347b82 */ /* 0x000e620000000a00 */
[----:B------:R-:W-:Y:S01]  /*6640*/  LOP3.LUT R6, R6, 0x60, RZ, 0xc0, !PT ;  /* 0x0000006006067812 */ /* 0x000fe200078ec0ff */
[----:B------:R-:W-:Y:S01]  /*6650*/  IMAD.MOV.U32 R22, RZ, RZ, RZ ;  /* 0x000000ffff167224 */ /* 0x000fe200078e00ff */
[----:B------:R-:W-:Y:S01]  /*6660*/  LOP3.LUT R67, R67, 0x200, R4, 0xf8, !PT ;  /* 0x0000020043437812 */ /* 0x000fe200078ef804 */
[----:B------:R-:W-:Y:S01]  /*6670*/  IMAD.SHL.U32 R4, R68, 0x2, RZ ;  /* 0x0000000244047824 */ /* 0x000fe200078e00ff */
[----:B------:R-:W-:Y:S01]  /*6680*/  UIADD3 UR4, UPT, UPT, UR43, 0x200, URZ ;  /* 0x000002002b047890 */ /* 0x000fe2000fffe0ff */
[----:B------:R-:W-:Y:S01]  /*6690*/  LOP3.LUT R5, R5, 0x200000, RZ, 0xc0, !PT ;  /* 0x0020000005057812 */ /* 0x000fe200078ec0ff */
[----:B------:R-:W-:Y:S01]  /*66a0*/  IMAD.MOV.U32 R64, RZ, RZ, RZ ;  /* 0x000000ffff407224 */ /* 0x000fe200078e00ff */
[----:B------:R-:W2:Y:S01]  /*66b0*/  LDC.64 R54, c[0x0][0x890] ;  /* 0x00022400ff367b82 */ /* 0x000ea20000000a00 */
[----:B------:R-:W-:Y:S01]  /*66c0*/  LOP3.LUT R4, R6, 0xc, R4, 0xf8, !PT ;  /* 0x0000000c06047812 */ /* 0x000fe200078ef804 */
[----:B------:R-:W-:Y:S01]  /*66d0*/  IMAD.MOV.U32 R63, RZ, RZ, RZ ;  /* 0x000000ffff3f7224 */ /* 0x000fe200078e00ff */
[C---:B------:R-:W-:Y:S01]  /*66e0*/  LOP3.LUT R66, R68.reuse, 0x2, RZ, 0xc0, !PT ;  /* 0x0000000244427812 */ /* 0x040fe200078ec0ff */
[----:B------:R-:W-:Y:S01]  /*66f0*/  IMAD.U32 R59, RZ, RZ, UR4 ;  /* 0x00000004ff3b7e24 */ /* 0x000fe2000f8e00ff */
[----:B------:R-:W-:Y:S01]  /*6700*/  LOP3.LUT R67, R67, R4, RZ, 0xfc, !PT ;  /* 0x0000000443437212 */ /* 0x000fe200078efcff */
[----:B------:R-:W3:Y:S01]  /*6710*/  LDCU UR63, c[0x0][0x370] ;  /* 0x00006e00ff3f77ac */ /* 0x000ee20008000800 */
[----:B------:R-:W4:Y:S01]  /*6720*/  LDS R0, [UR43+0x140] ;  /* 0x0001402bff007984 */ /* 0x000f220008000800 */
[----:B------:R-:W1:Y:S01]  /*6730*/  LDC.64 R50, c[0x0][0x8b0] ;  /* 0x00022c00ff327b82 */ /* 0x000e620000000a00 */
[----:B------:R-:W-:Y:S01]  /*6740*/  LOP3.LUT R23, R5, 0x400000, R23, 0xf8, !PT ;  /* 0x0040000005177812 */ /* 0x000fe200078ef817 */
[----:B------:R-:W1:Y:S01]  /*6750*/  LDCU.64 UR54, c[0x0][0x348] ;  /* 0x00006900ff3677ac */ /* 0x000e620008000a00 */
[----:B------:R-:W-:-:S02]  /*6760*/  LOP3.LUT R68, R68, 0x4, RZ, 0xc0, !PT ;  /* 0x0000000444447812 */ /* 0x000fc400078ec0ff */
[----:B------:R-:W-:Y:S01]  /*6770*/  LEA R67, R67, R59, 0x2 ;  /* 0x0000003b43437211 */ /* 0x000fe200078e10ff */
[----:B------:R-:W1:Y:S01]  /*6780*/  LDCU UR42, c[0x0][0xb0c] ;  /* 0x00016180ff2a77ac */ /* 0x000e620008000800 */
[----:B------:R-:W-:Y:S01]  /*6790*/  MOV R61, RZ ;  /* 0x000000ff003d7202 */ /* 0x000fe20000000f00 */
[----:B------:R-:W1:Y:S02]  /*67a0*/  LDC.64 R48, c[0x0][0x8a8] ;  /* 0x00022a00ff307b82 */ /* 0x000e640000000a00 */
[--C-:B------:R-:W-:Y:S01]  /*67b0*/  IMAD R66, R66, -0x10, R67.reuse ;  /* 0xfffffff042427824 */ /* 0x100fe200078e0243 */
[----:B------:R-:W1:Y:S01]  /*67c0*/  LDCU UR39, c[0x0][0xb30] ;  /* 0x00016600ff2777ac */ /* 0x000e620008000800 */
[----:B------:R-:W-:Y:S01]  /*67d0*/  IMAD R65, R68, -0x10, R67 ;  /* 0xfffffff044417824 */ /* 0x000fe200078e0243 */
[----:B------:R-:W1:Y:S01]  /*67e0*/  LDCU.64 UR60, c[0x0][0x888] ;  /* 0x00011100ff3c77ac */ /* 0x000e620008000a00 */
[----:B------:R-:W1:Y:S01]  /*67f0*/  LDCU.64 UR40, c[0x0][0xb28] ;  /* 0x00016500ff2877ac */ /* 0x000e620008000a00 */
[----:B------:R-:W1:Y:S01]  /*6800*/  LDCU.128 UR56, c[0x0][0xb10] ;  /* 0x00016200ff3877ac */ /* 0x000e620008000c00 */
[----:B------:R-:W1:Y:S01]  /*6810*/  LDCU UR62, c[0x0][0x374] ;  /* 0x00006e80ff3e77ac */ /* 0x000e620008000800 */
[----:B------:R-:W-:Y:S01]  /*6820*/  UMOV UR52, URZ ;  /* 0x000000ff00347c82 */ /* 0x000fe20008000000 */
[----:B------:R-:W-:Y:S01]  /*6830*/  UMOV UR47, URZ ;  /* 0x000000ff002f7c82 */ /* 0x000fe20008000000 */
[----:B---34-:R-:W-:-:S07]  /*6840*/  IMAD.IADD R23, R0, 0x1, R23 ;  /* 0x0000000100177824 */ /* 0x018fce00078e0217 */
.L_x_184:
[----:B------:R-:W-:Y:S02]  /*6850*/  LEA R0, R61, UR43, 0x3 ;  /* 0x0000002b3d007c11 */ /* 0x000fe4000f8e18ff */
[----:B------:R-:W-:Y:S02]  /*6860*/  SHF.L.U32 R2, R63, 0x1f, RZ ;  /* 0x0000001f3f027819 */ /* 0x000fe400000006ff */
[----:B-1----:R-:W-:Y:S02]  /*6870*/  LEA R4, R61, UR43, 0x4 ;  /* 0x0000002b3d047c11 */ /* 0x002fe4000f8e20ff */
[----:B------:R-:W3:Y:S02]  /*6880*/  SYNCS.PHASECHK.TRANS64.TRYWAIT P0, [R0+URZ+0x90], R2 ;  /* 0x00009002000075a7 */ /* 0x000ee400080011ff */
[----:B---3--:R-:W-:Y:S05]  /*6890*/  @!P0 BRA `(.L_x_109) ;  /* 0x0000005800c88947 */ /* 0x008fea0003800000 */
.L_x_243:
[----:B------:R-:W-:Y:S01]  /*68a0*/  R2UR UR7, R70 ;  /* 0x00000000460772ca */ /* 0x000fe200000e0000 */
[----:B------:R-:W4:Y:S01]  /*68b0*/  LDS.128 R4, [R4+0x120] ;  /* 0x0001200004047984 */ /* 0x000f220000000c00 */
[----:B---3--:R-:W-:Y:S01]  /*68c0*/  VIADD R0, R0, 0xa0 ;  /* 0x000000a000007836 */ /* 0x008fe20000000000 */
[----:B------:R-:W-:Y:S04]  /*68d0*/  UISETP.GE.AND UP0, UPT, UR45, 0x1, UPT ;  /* 0x000000012d00788c */ /* 0x000fe8000bf06270 */
[----:B------:R-:W-:Y:S01]  /*68e0*/  PRMT R0, RZ, 0x654, R0 ;  /* 0x00000654ff007816 */ /* 0x000fe20000000000 */
[----:B------:R-:W-:Y:S01]  /*68f0*/  @!PT LDS RZ, [RZ] ;  /* 0x00000000fffff984 */ /* 0x000fe20000000800 */
[----:B------:R-:W-:Y:S01]  /*6900*/  @!PT LDS RZ, [RZ] ;  /* 0x00000000fffff984 */ /* 0x000fe20000000800 */
[----:B------:R-:W-:Y:S01]  /*6910*/  @!PT LDS RZ, [RZ] ;  /* 0x00000000fffff984 */ /* 0x000fe20000000800 */
[----:B------:R-:W-:Y:S01]  /*6920*/  @!PT LDS RZ, [RZ] ;  /* 0x00000000fffff984 */ /* 0x000fe20000000800 */
[----:B------:R3:W-:Y:S06]  /*6930*/  MEMBAR.ALL.CTA ;  /* 0x0000000000007992 */ /* 0x0007ec0000008000 */
[----:B---3--:R-:W3:Y:S02]  /*6940*/  FENCE.VIEW.ASYNC.S ;  /* 0x00000000000073c6 */ /* 0x008ee40000000000 */
[----:B---3--:R3:W-:Y:S01]  /*6950*/  SYNCS.ARRIVE.TRANS64.RED.A1T0 RZ, [R0+URZ], RZ ;  /* 0x000000ff00ff79a7 */ /* 0x0087e200081004ff */
[----:B----4-:R-:W-:Y:S11]  /*6960*/  LOP3.LUT P0, RZ, R6, 0x1, RZ, 0xc0, !PT ;  /* 0x0000000106ff7812 */ /* 0x010ff6000780c0ff */
[----:B------:R-:W-:Y:S02]  /*6970*/  @!UPT UIADD3 URZ, UPT, UPT, URZ, URZ, URZ ;  /* 0x000000fffffff290 */ /* 0x000fe4000fffe0ff */
[----:B------:R-:W-:Y:S01]  /*6980*/  VOTEU.ANY UP1, P0 ;  /* 0x0000000000ff7886 */ /* 0x000fe20000020100 */
[----:B------:R-:W-:Y:S01]  /*6990*/  PLOP3.LUT P0, PT, PT, PT, UP1, 0x80, 0x8 ;  /* 0x000000000008781c */ /* 0x000fe20003f0f018 */
[----:B------:R-:W-:Y:S06]  /*69a0*/  UP2UR UR4, UPR, URZ, 0x2 ;  /* 0x00000002ff047883 */ /* 0x000fec0008000000 */
[----:B------:R-:W-:Y:S06]  /*69b0*/  IMAD.U32 R71, RZ, RZ, UR4 ;  /* 0x00000004ff477e24 */ /* 0x000fec000f8e00ff */
[----:B------:R-:W-:Y:S02]  /*69c0*/  @P0 SHF.R.U32.HI R2, RZ, 0x10, R5 ;  /* 0x00000010ff020819 */ /* 0x000fe40000011605 */
[----:B------:R-:W-:Y:S02]  /*69d0*/  @P0 MOV R3, R4 ;  /* 0x0000000400030202 */ /* 0x000fe40000000f00 */
[----:B------:R-:W-:Y:S02]  /*69e0*/  @P0 R2UR UR4, R2 ;  /* 0x00000000020402ca */ /* 0x000fe400000e0000 */
[----:B------:R-:W-:Y:S02]  /*69f0*/  @P0 LOP3.LUT R4, R5, 0xffff, RZ, 0xc0, !PT ;  /* 0x0000ffff05040812 */ /* 0x000fe400078ec0ff */
[----:B------:R-:W-:Y:S02]  /*6a00*/  @P0 R2UR UR6, R3 ;  /* 0x00000000030602ca */ /* 0x000fe400000e0000 */
[----:B------:R-:W-:Y:S07]  /*6a10*/  @P0 R2UR UR5, R4 ;  /* 0x00000000040502ca */ /* 0x000fee00000e0000 */
[----:B------:R-:W-:Y:S02]  /*6a20*/  @UP1 UMOV UR7, UR4 ;  /* 0x0000000400071c82 */ /* 0x000fe40008000000 */
[----:B------:R-:W-:Y:S02]  /*6a30*/  IMAD.U32 R70, RZ, RZ, UR7 ;  /* 0x00000007ff467e24 */ /* 0x000fe4000f8e00ff */
[----:B------:R-:W-:Y:S02]  /*6a40*/  @UP1 UMOV UR38, UR6 ;  /* 0x0000000600261c82 */ /* 0x000fe40008000000 */
[----:B------:R-:W-:Y:S01]  /*6a50*/  @UP1 UMOV UR37, UR5 ;  /* 0x0000000500251c82 */ /* 0x000fe20008000000 */
[----:B---3--:R-:W-:Y:S05]  /*6a60*/  BRA.U !UP0, `(.L_x_110) ;  /* 0x0000000108cc7547 */ /* 0x008fea000b800000 */
[----:B------:R-:W3:Y:S01]  /*6a70*/  LDCU UR12, c[0x0][0xb20] ;  /* 0x00016400ff0c77ac */ /* 0x000ee20008000800 */
[----:B-1----:R-:W-:Y:S02]  /*6a80*/  UIMAD.WIDE.U32 UR4, UR62, UR59, URZ ;  /* 0x0000003b3e0472a5 */ /* 0x002fe4000f8e00ff */
[----:B------:R-:W-:Y:S02]  /*6a90*/  UIMAD.WIDE.U32 UR6, UR63, UR56, URZ ;  /* 0x000000383f0672a5 */ /* 0x000fe4000f8e00ff */
[----:B------:R-:W-:Y:S02]  /*6aa0*/  UISETP.NE.AND UP0, UPT, UR58, 0x1, UPT ;  /* 0x000000013a00788c */ /* 0x000fe4000bf05270 */
[----:B------:R-:W-:Y:S02]  /*6ab0*/  UIMAD.WIDE.U32 UR8, UR37, UR59, URZ ;  /* 0x0000003b250872a5 */ /* 0x000fe4000f8e00ff */
[----:B------:R-:W-:Y:S02]  /*6ac0*/  UIMAD.WIDE.U32 UR10, UR38, UR56, URZ ;  /* 0x00000038260a72a5 */ /* 0x000fe4000f8e00ff */
[----:B------:R-:W-:Y:S02]  /*6ad0*/  UISETP.NE.AND UP1, UPT, UR42, 0x1, UPT ;  /* 0x000000012a00788c */ /* 0x000fe4000bf25270 */
[----:B------:R-:W-:Y:S01]  /*6ae0*/  UISETP.NE.AND UP2, UPT, UR45, 0x1, UPT ;  /* 0x000000012d00788c */ /* 0x000fe2000bf45270 */
[----:B------:R-:W-:Y:S02]  /*6af0*/  UMOV UR4, UR5 ;  /* 0x0000000500047c82 */ /* 0x000fe40008000000 */
[----:B---3--:R-:W-:Y:S03]  /*6b00*/  USHF.R.U32.HI UR5, URZ, UR12, UR4 ;  /* 0x0000000cff057299 */ /* 0x008fe60008011604 */
[----:B------:R-:W-:Y:S02]  /*6b10*/  UMOV UR4, UR7 ;  /* 0x0000000700047c82 */ /* 0x000fe40008000000 */
[----:B------:R-:W-:Y:S02]  /*6b20*/  USHF.R.U32.HI UR7, URZ, UR57, UR4 ;  /* 0x00000039ff077299 */ /* 0x000fe40008011604 */
[----:B------:R-:W-:Y:S02]  /*6b30*/  USEL UR4, UR62, UR5, !UP0 ;  /* 0x000000053e047287 */ /* 0x000fe4000c000000 */
[----:B------:R-:W-:Y:S01]  /*6b40*/  USEL UR7, UR63, UR7, !UP1 ;  /* 0x000000073f077287 */ /* 0x000fe2000c800000 */
[----:B------:R-:W-:Y:S01]  /*6b50*/  UMOV UR5, UR9 ;  /* 0x0000000900057c82 */ /* 0x000fe20008000000 */
[----:B------:R-:W-:Y:S02]  /*6b60*/  UIMAD.WIDE.U32 UR8, UR4, UR40, URZ ;  /* 0x00000028040872a5 */ /* 0x000fe4000f8e00ff */
[----:B------:R-:W-:Y:S03]  /*6b70*/  USHF.R.U32.HI UR6, URZ, UR12, UR5 ;  /* 0x0000000cff067299 */ /* 0x000fe60008011605 */
[----:B------:R-:W-:Y:S01]  /*6b80*/  UMOV UR5, UR11 ;  /* 0x0000000b00057c82 */ /* 0x000fe20008000000 */
[----:B------:R-:W-:Y:S02]  /*6b90*/  UIMAD.WIDE.U32 UR10, UR7, UR40, URZ ;  /* 0x00000028070a72a5 */ /* 0x000fe4000f8e00ff */
[----:B------:R-:W-:Y:S02]  /*6ba0*/  USHF.R.U32.HI UR12, URZ, UR57, UR5 ;  /* 0x00000039ff0c7299 */ /* 0x000fe40008011605 */
[----:B------:R-:W-:Y:S01]  /*6bb0*/  USEL UR6, UR37, UR6, !UP0 ;  /* 0x0000000625067287 */ /* 0x000fe2000c000000 */
[----:B------:R-:W-:Y:S02]  /*6bc0*/  UMOV UR5, UR9 ;  /* 0x0000000900057c82 */ /* 0x000fe40008000000 */
[----:B------:R-:W-:Y:S01]  /*6bd0*/  UMOV UR10, UR11 ;  /* 0x0000000b000a7c82 */ /* 0x000fe20008000000 */
[----:B------:R-:W-:Y:S02]  /*6be0*/  @UP2 USHF.R.U32.HI UR4, URZ, UR41, UR5 ;  /* 0x00000029ff042299 */ /* 0x000fe40008011605 */
[----:B------:R-:W-:Y:S02]  /*6bf0*/  @UP2 USHF.R.U32.HI UR7, URZ, UR41, UR10 ;  /* 0x00000029ff072299 */ /* 0x000fe4000801160a */
[----:B------:R-:W-:Y:S02]  /*6c00*/  UIMAD UR4, UR45, UR4, URZ ;  /* 0x000000042d0472a4 */ /* 0x000fe4000f8e02ff */
        /* <DEDUP_REMOVED lines=8> */
[----:B------:R-:W-:Y:S02]  /*6c90*/  USEL UR11, UR6, UR4, !UP2 ;  /* 0x00000004060b7287 */ /* 0x000fe4000d000000 */
[----:B------:R-:W-:Y:S02]  /*6ca0*/  UIADD3 UR8, UPT, UPT, -UR5, URZ, URZ ;  /* 0x000000ff05087290 */ /* 0x000fe4000fffe1ff */
[----:B------:R-:W-:Y:S01]  /*6cb0*/  UIADD3 UR10, UPT, UPT, -UR11, URZ, URZ ;  /* 0x000000ff0b0a7290 */ /* 0x000fe2000fffe1ff */
[----:B------:R-:W-:Y:S01]  /*6cc0*/  @!UP0 UMOV UR4, UR9 ;  /* 0x0000000900048c82 */ /* 0x000fe20008000000 */
[----:B------:R-:W-:Y:S02]  /*6cd0*/  UIADD3 UR9, UPT, UPT, -UR6, URZ, URZ ;  /* 0x000000ff06097290 */ /* 0x000fe4000fffe1ff */
[----:B------:R-:W-:Y:S02]  /*6ce0*/  @!UP0 USHF.R.U32.HI UR4, URZ, UR41, UR4 ;  /* 0x00000029ff048299 */ /* 0x000fe40008011604 */
[----:B------:R-:W-:Y:S02]  /*6cf0*/  UIMAD UR10, UR45, UR10, UR6 ;  /* 0x0000000a2d0a72a4 */ /* 0x000fe4000f8e0206 */
[----:B------:R-:W-:Y:S04]  /*6d00*/  @!UP0 USEL UR4, UR5, UR4, !UP2 ;  /* 0x0000000405048287 */ /* 0x000fe8000d000000 */
[----:B------:R-:W-:Y:S02]  /*6d10*/  @!UP0 UIMAD UR10, UR7, UR10, UR4 ;  /* 0x0000000a070a82a4 */ /* 0x000fe4000f8e0204 */
[----:B------:R-:W-:Y:S02]  /*6d20*/  @!UP0 UIADD3 UR11, UPT, UPT, UR11, -UR4, URZ ;  /* 0x800000040b0b8290 */ /* 0x000fe4000fffe0ff */
[----:B------:R-:W-:Y:S02]  /*6d30*/  UIMAD UR7, UR42, UR8, UR38 ;  /* 0x000000082a0772a4 */ /* 0x000fe4000f8e0226 */
[----:B------:R-:W-:Y:S02]  /*6d40*/  @!UP0 UIMAD UR6, UR11, UR45, UR5 ;  /* 0x0000002d0b0682a4 */ /* 0x000fe4000f8e0205 */
[----:B------:R-:W-:Y:S01]  /*6d50*/  UIMAD UR4, UR58, UR9, UR37 ;  /* 0x000000093a0472a4 */ /* 0x000fe2000f8e0225 */
[----:B------:R-:W-:Y:S02]  /*6d60*/  @!UP0 UMOV UR5, UR10 ;  /* 0x0000000a00058c82 */ /* 0x000fe40008000000 */
[----:B------:R-:W-:Y:S02]  /*6d70*/  UIMAD UR38, UR5, UR42, UR7 ;  /* 0x0000002a052672a4 */ /* 0x000fe4000f8e0207 */
[----:B------:R-:W-:Y:S11]  /*6d80*/  UIMAD UR37, UR6, UR58, UR4 ;  /* 0x0000003a062572a4 */ /* 0x000ff6000f8e0204 */
[----:B------:R-:W-:Y:S01]  /*6d90*/  @!UPT UIADD3 URZ, UPT, UPT, URZ, URZ, URZ ;  /* 0x000000fffffff290 */ /* 0x000fe2000fffe0ff */
.L_x_110:
[----:B-1----:R-:W-:Y:S01]  /*6da0*/  UISETP.NE.AND UP0, UPT, UR39, 0x1, UPT ;  /* 0x000000012700788c */ /* 0x002fe2000bf05270 */
[----:B------:R-:W-:Y:S01]  /*6db0*/  LOP3.LUT P0, RZ, R59, 0x1b0, RZ, 0xc0, !PT ;  /* 0x000001b03bff7812 */ /* 0x000fe2000780c0ff */
[----:B------:R-:W-:Y:S01]  /*6dc0*/  USHF.L.U32 UR50, UR20, 0x6, URZ ;  /* 0x0000000614327899 */ /* 0x000fe200080006ff */
[----:B------:R-:W-:Y:S01]  /*6dd0*/  BSSY.RECONVERGENT B6, `(.L_x_111) ;  /* 0x0000034000067945 */ /* 0x000fe20003800200 */
[----:B------:R-:W-:Y:S01]  /*6de0*/  USHF.L.U32 UR49, UR24, 0x8, URZ ;  /* 0x0000000818317899 */ /* 0x000fe200080006ff */
[----:B------:R-:W-:Y:S06]  /*6df0*/  IADD3 R61, PT, PT, R61, 0x1, RZ ;  /* 0x000000013d3d7810 */ /* 0x000fec0007ffe0ff */
[----:B------:R-:W1:Y:S01]  /*6e00*/  @!UP0 LDCU.128 UR12, c[0x0][0xb10] ;  /* 0x00016200ff0c87ac */ /* 0x000e620008000c00 */
[----:B------:R-:W3:Y:S01]  /*6e10*/  @!UP0 LDCU UR5, c[0x0][0xb0c] ;  /* 0x00016180ff0587ac */ /* 0x000ee20008000800 */
[----:B------:R-:W4:Y:S01]  /*6e20*/  @!UP0 LDCU UR10, c[0x0][0xb20] ;  /* 0x00016400ff0a87ac */ /* 0x000f220008000800 */
[----:B-1----:R-:W-:Y:S02]  /*6e30*/  UIMAD.WIDE.U32 UR8, UR38, UR12, URZ ;  /* 0x0000000c260872a5 */ /* 0x002fe4000f8e00ff */
[----:B------:R-:W-:Y:S02]  /*6e40*/  UIMAD.WIDE.U32 UR6, UR37, UR15, URZ ;  /* 0x0000000f250672a5 */ /* 0x000fe4000f8e00ff */
[----:B------:R-:W-:Y:S03]  /*6e50*/  @!UP0 UISETP.NE.AND UP1, UPT, UR14, 0x1, UPT ;  /* 0x000000010e00888c */ /* 0x000fe6000bf25270 */
[----:B------:R-:W-:Y:S01]  /*6e60*/  @!UP0 UMOV UR4, UR9 ;  /* 0x0000000900048c82 */ /* 0x000fe20008000000 */
[----:B---3--:R-:W-:Y:S02]  /*6e70*/  @!UP0 UISETP.NE.AND UP2, UPT, UR5, 0x1, UPT ;  /* 0x000000010500888c */ /* 0x008fe4000bf45270 */
[----:B------:R-:W-:Y:S01]  /*6e80*/  @!UP0 USHF.R.U32.HI UR4, URZ, UR13, UR4 ;  /* 0x0000000dff048299 */ /* 0x000fe20008011604 */
[----:B------:R-:W-:Y:S02]  /*6e90*/  @!UP0 UMOV UR6, UR7 ;  /* 0x0000000700068c82 */ /* 0x000fe40008000000 */
[----:B----4-:R-:W-:Y:S02]  /*6ea0*/  @!UP0 USHF.R.U32.HI UR6, URZ, UR10, UR6 ;  /* 0x0000000aff068299 */ /* 0x010fe40008011606 */
[----:B------:R-:W-:Y:S02]  /*6eb0*/  @!UP0 USEL UR7, UR38, UR4, !UP2 ;  /* 0x0000000426078287 */ /* 0x000fe4000d000000 */
[----:B------:R-:W-:Y:S04]  /*6ec0*/  @!UP0 USEL UR6, UR37, UR6, !UP1 ;  /* 0x0000000625068287 */ /* 0x000fe8000c800000 */
[----:B------:R-:W-:Y:S02]  /*6ed0*/  @!UP0 UIADD3 UR4, UPT, UPT, -UR7, UR6, URZ ;  /* 0x0000000607048290 */ /* 0x000fe4000fffe1ff */
[----:B------:R-:W-:Y:S02]  /*6ee0*/  @!UP0 UIADD3 UR6, UPT, UPT, UR7, -UR6, URZ ;  /* 0x8000000607068290 */ /* 0x000fe4000fffe0ff */
[----:B------:R-:W-:Y:S02]  /*6ef0*/  @!UP0 UIMAD UR38, UR4, UR5, UR38 ;  /* 0x00000005042682a4 */ /* 0x000fe4000f8e0226 */
[----:B------:R-:W-:Y:S01]  /*6f00*/  @!UP0 UIMAD UR37, UR6, UR14, UR37 ;  /* 0x0000000e062582a4 */ /* 0x000fe2000f8e0225 */
[----:B------:R-:W-:Y:S11]  /*6f10*/  @!P0 BRA `(.L_x_112) ;  /* 0x00000000007c8947 */ /* 0x000ff60003800000 */
[----:B------:R-:W1:Y:S01]  /*6f20*/  LDCU.64 UR8, c[0x4][0x80] ;  /* 0x01001000ff0877ac */ /* 0x000e620008000a00 */
[----:B------:R-:W-:Y:S01]  /*6f30*/  MOV R2, 0x0 ;  /* 0x0000000000027802 */ /* 0x000fe20000000f00 */
[----:B------:R-:W-:Y:S02]  /*6f40*/  HFMA2 R12, -RZ, RZ, 0, 5.9604644775390625e-08 ;  /* 0x00000001ff0c7431 */ /* 0x000fe400000001ff */
[----:B------:R-:W-:Y:S01]  /*6f50*/  IMAD.MOV.U32 R8, RZ, RZ, 0x70 ;  /* 0x00000070ff087424 */ /* 0x000fe200078e00ff */
[----:B------:R3:W4:Y:S01]  /*6f60*/  LDC.64 R14, c[0x4][R2] ;  /* 0x01000000020e7b82 */ /* 0x0007220000000a00 */
[----:B------:R-:W2:Y:S01]  /*6f70*/  LDCU.64 UR6, c[0x4][0x88] ;  /* 0x01001100ff0677ac */ /* 0x000ea20008000a00 */
[----:B------:R-:W-:Y:S01]  /*6f80*/  IMAD.MOV.U32 R13, RZ, RZ, RZ ;  /* 0x000000ffff0d7224 */ /* 0x000fe200078e00ff */
[----:B------:R-:W2:Y:S01]  /*6f90*/  LDCU.64 UR4, c[0x4][0x8] ;  /* 0x01000100ff0477ac */ /* 0x000ea20008000a00 */
[----:B-1----:R-:W-:Y:S01]  /*6fa0*/  MOV R5, UR9 ;  /* 0x0000000900057c02 */ /* 0x002fe20008000f00 */
[----:B------:R-:W-:Y:S01]  /*6fb0*/  IMAD.U32 R4, RZ, RZ, UR8 ;  /* 0x00000008ff047e24 */ /* 0x000fe2000f8e00ff */
[----:B--2---:R-:W-:Y:S01]  /*6fc0*/  MOV R7, UR7 ;  /* 0x0000000700077c02 */ /* 0x004fe20008000f00 */
[----:B------:R-:W-:Y:S01]  /*6fd0*/  IMAD.U32 R6, RZ, RZ, UR6 ;  /* 0x00000006ff067e24 */ /* 0x000fe2000f8e00ff */
[----:B------:R-:W-:Y:S01]  /*6fe0*/  MOV R11, UR5 ;  /* 0x00000005000b7c02 */ /* 0x000fe20008000f00 */
[----:B------:R-:W-:Y:S02]  /*6ff0*/  IMAD.U32 R10, RZ, RZ, UR4 ;  /* 0x00000004ff0a7e24 */ /* 0x000fe4000f8e00ff */
[----:B------:R-:W-:Y:S07]  /*7000*/  LEPC R20, `(.L_x_113) ;  /* 0x000000001014794e */ /* 0x000fee0000000000 */
[----:B---345:R-:W-:Y:S05]  /*7010*/  CALL.ABS.NOINC R14 ;  /* 0x000000000e007343 */ /* 0x038fea0003c00000 */
.L_x_113:
[----:B------:R-:W1:Y:S01]  /*7020*/  LDCU.64 UR8, c[0x4][0x80] ;  /* 0x01001000ff0877ac */ /* 0x000e620008000a00 */
[----:B------:R-:W2:Y:S01]  /*7030*/  LDC.64 R2, c[0x4][R2] ;  /* 0x0100000002027b82 */ /* 0x000ea20000000a00 */
[----:B------:R-:W-:Y:S02]  /*7040*/  HFMA2 R12, -RZ, RZ, 0, 5.9604644775390625e-08 ;  /* 0x00000001ff0c7431 */ /* 0x000fe400000001ff */
[----:B------:R-:W-:Y:S02]  /*7050*/  IMAD.MOV.U32 R8, RZ, RZ, 0x70 ;  /* 0x00000070ff087424 */ /* 0x000fe400078e00ff */
[----:B------:R-:W-:Y:S01]  /*7060*/  IMAD.MOV.U32 R13, RZ, RZ, RZ ;  /* 0x000000ffff0d7224 */ /* 0x000fe200078e00ff */
[----:B------:R-:W3:Y:S01]  /*7070*/  LDCU.64 UR6, c[0x4][0x88] ;  /* 0x01001100ff0677ac */ /* 0x000ee20008000a00 */
[----:B------:R-:W4:Y:S01]  /*7080*/  LDCU.64 UR4, c[0x4][0x8] ;  /* 0x01000100ff0477ac */ /* 0x000f220008000a00 */
[----:B-1----:R-:W-:Y:S02]  /*7090*/  MOV R4, UR8 ;  /* 0x0000000800047c02 */ /* 0x002fe40008000f00 */
[----:B------:R-:W-:Y:S02]  /*70a0*/  MOV R5, UR9 ;  /* 0x0000000900057c02 */ /* 0x000fe40008000f00 */
[----:B---3--:R-:W-:Y:S01]  /*70b0*/  MOV R7, UR7 ;  /* 0x0000000700077c02 */ /* 0x008fe20008000f00 */
[----:B------:R-:W-:Y:S01]  /*70c0*/  IMAD.U32 R6, RZ, RZ, UR6 ;  /* 0x00000006ff067e24 */ /* 0x000fe2000f8e00ff */
[----:B----4-:R-:W-:Y:S01]  /*70d0*/  MOV R11, UR5 ;  /* 0x00000005000b7c02 */ /* 0x010fe20008000f00 */
[----:B------:R-:W-:Y:S02]  /*70e0*/  IMAD.U32 R10, RZ, RZ, UR4 ;  /* 0x00000004ff0a7e24 */ /* 0x000fe4000f8e00ff */
[----:B------:R-:W-:Y:S07]  /*70f0*/  LEPC R20, `(.L_x_112) ;  /* 0x000000001014794e */ /* 0x000fee0000000000 */
[----:B--2---:R-:W-:Y:S05]  /*7100*/  CALL.ABS.NOINC R2 ;  /* 0x0000000002007343 */ /* 0x004fea0003c00000 */
.L_x_112:
[----:B------:R-:W-:Y:S05]  /*7110*/  BSYNC.RECONVERGENT B6 ;  /* 0x0000000000067941 */ /* 0x000fea0003800200 */
.L_x_111:
[----:B------:R-:W-:Y:S02]  /*7120*/  ISETP.NE.U32.AND P0, PT, RZ, UR60, PT ;  /* 0x0000003cff007c0c */ /* 0x000fe4000bf05070 */
[C---:B--2---:R-:W-:Y:S02]  /*7130*/  ISETP.NE.U32.AND P1, PT, R54.reuse, RZ, PT ;  /* 0x000000ff3600720c */ /* 0x044fe40003f25070 */
[----:B------:R-:W-:Y:S02]  /*7140*/  ISETP.NE.U32.AND P4, PT, R54, RZ, PT ;  /* 0x000000ff3600720c */ /* 0x000fe40003f85070 */
[----:B------:R-:W-:Y:S02]  /*7150*/  ISETP.NE.AND.EX P0, PT, RZ, UR61, PT, P0 ;  /* 0x0000003dff007c0c */ /* 0x000fe4000bf05300 */
[C---:B------:R-:W-:Y:S02]  /*7160*/  ISETP.NE.AND.EX P1, PT, R55.reuse, RZ, PT, P1 ;  /* 0x000000ff3700720c */ /* 0x040fe40003f25310 */
[----:B------:R-:W-:Y:S02]  /*7170*/  ISETP.NE.AND.EX P4, PT, R55, RZ, P0, P4 ;  /* 0x000000ff3700720c */ /* 0x000fe40000785340 */
[----:B------:R-:W-:Y:S02]  /*7180*/  ISETP.NE.U32.AND P5, PT, R50, RZ, PT ;  /* 0x000000ff3200720c */ /* 0x000fe40003fa5070 */
[----:B------:R-:W-:Y:S02]  /*7190*/  ISETP.NE.U32.AND P3, PT, RZ, UR60, PT ;  /* 0x0000003cff007c0c */ /* 0x000fe4000bf65070 */
[----:B------:R-:W-:Y:S02]  /*71a0*/  PLOP3.LUT P2, PT, PT, PT, PT, 0x8, 0x80 ;  /* 0x000000000080781c */ /* 0x000fe40003f4e170 */
[----:B------:R-:W-:Y:S02]  /*71b0*/  ISETP.NE.AND.EX P5, PT, R51, RZ, PT, P5 ;  /* 0x000000ff3300720c */ /* 0x000fe40003fa5350 */
[----:B------:R-:W-:Y:S03]  /*71c0*/  ISETP.NE.AND.EX P3, PT, RZ, UR61, PT, P3 ;  /* 0x0000003dff007c0c */ /* 0x000fe6000bf65330 */
[----:B------:R-:W-:Y:S01]  /*71d0*/  @!P4 PLOP3.LUT P2, PT, P1, PT, PT, 0x80, 0x8 ;  /* 0x000000000008c81c */ /* 0x000fe20000f4f070 */
[----:B------:R-:W-:Y:S01]  /*71e0*/  @!UPT UIADD3 URZ, UPT, UPT, URZ, URZ, URZ ;  /* 0x000000fffffff290 */ /* 0x000fe2000fffe0ff */
[----:B------:R-:W-:Y:S11]  /*71f0*/  @!P1 BRA `(.L_x_114) ;  /* 0x0000000000309947 */ /* 0x000ff60003800000 */
[----:B------:R-:W-:Y:S01]  /*7200*/  ISETP.NE.U32.AND P0, PT, R52, RZ, PT ;  /* 0x000000ff3400720c */ /* 0x000fe20003f05070 */
[----:B------:R-:W1:Y:S01]  /*7210*/  LDCU.64 UR4, c[0x0][0x358] ;  /* 0x00006b00ff0477ac */ /* 0x000e620008000a00 */
[----:B------:R-:W-:Y:S02]  /*7220*/  IMAD.MOV.U32 R26, RZ, RZ, 0x1 ;  /* 0x00000001ff1a7424 */ /* 0x000fe400078e00ff */
[----:B------:R-:W-:Y:S11]  /*7230*/  ISETP.NE.AND.EX P0, PT, R53, RZ, PT, P0 ;  /* 0x000000ff3500720c */ /* 0x000ff60003f05300 */
[----:B------:R-:W-:Y:S02]  /*7240*/  @!UPT UIADD3 URZ, UPT, UPT, URZ, URZ, URZ ;  /* 0x000000fffffff290 */ /* 0x000fe4000fffe0ff */
[----:B------:R-:W2:Y:S01]  /*7250*/  @P0 LDC.64 R2, c[0x0][0x888] ;  /* 0x00022200ff020b82 */ /* 0x000ea20000000a00 */
[----:B------:R-:W-:Y:S04]  /*7260*/  @P0 IMAD R0, R54, UR36, RZ ;  /* 0x0000002436000c24 */ /* 0x000fe8000f8e02ff */
[----:B--2---:R-:W-:Y:S04]  /*7270*/  @P0 IMAD.WIDE R2, R0, 0x4, R2 ;  /* 0x0000000400020825 */ /* 0x004fe800078e0202 */
[----:B------:R-:W-:Y:S01]  /*7280*/  HFMA2 R0, -RZ, RZ, 0, 5.9604644775390625e-08 ;  /* 0x00000001ff007431 */ /* 0x000fe200000001ff */
[----:B-1---5:R1:W5:Y:S04]  /*7290*/  @P0 LDG.E R27, desc[UR4][R2.64] ;  /* 0x00000004021b0981 */ /* 0x022368000c1e1900 */
[----:B------:R-:W-:Y:S01]  /*72a0*/  @!P0 PRMT R26, R0, 0x7610, R26 ;  /* 0x00007610001a8816 */ /* 0x000fe2000000001a */
[----:B-1----:R-:W2:Y:S06]  /*72b0*/  @!P0 LDC R27, c[0x0][0x880] ;  /* 0x00022000ff1b8b82 */ /* 0x002eac0000000800 */
.L_x_114:
[----:B------:R-:W-:Y:S05]  /*72c0*/  @!P5 BRA `(.L_x_115) ;  /* 0x000000000024d947 */ /* 0x000fea0003800000 */
[----:B------:R-:W-:Y:S01]  /*72d0*/  ISETP.NE.U32.AND P0, PT, R48, RZ, PT ;  /* 0x000000ff3000720c */ /* 0x000fe20003f05070 */
[----:B------:R-:W1:Y:S03]  /*72e0*/  LDCU.64 UR4, c[0x0][0x358] ;  /* 0x00006b00ff0477ac */ /* 0x000e660008000a00 */
[----:B------:R-:W-:Y:S11]  /*72f0*/  ISETP.NE.AND.EX P0, PT, R49, RZ, PT, P0 ;  /* 0x000000ff3100720c */ /* 0x000ff60003f05300 */
[----:B------:R-:W-:Y:S02]  /*7300*/  @!UPT UIADD3 URZ, UPT, UPT, URZ, URZ, URZ ;  /* 0x000000fffffff290 */ /* 0x000fe4000fffe0ff */
[----:B------:R-:W3:Y:S01]  /*7310*/  @P0 LDC.64 R2, c[0x0][0x8a8] ;  /* 0x00022a00ff020b82 */ /* 0x000ee20000000a00 */
[----:B------:R-:W-:Y:S04]  /*7320*/  @P0 IMAD R0, R50, UR36, RZ ;  /* 0x0000002432000c24 */ /* 0x000fe8000f8e02ff */
[----:B---3--:R-:W-:Y:S05]  /*7330*/  @P0 IMAD.WIDE R2, R0, 0x4, R2 ;  /* 0x0000000400020825 */ /* 0x008fea00078e0202 */
[----:B-1---5:R1:W5:Y:S02]  /*7340*/  @P0 LDG.E R24, desc[UR4][R2.64] ;  /* 0x0000000402180981 */ /* 0x022364000c1e1900 */
[----:B-1----:R-:W3:Y:S02]  /*7350*/  @!P0 LDC R24, c[0x0][0x8a0] ;  /* 0x00022800ff188b82 */ /* 0x002ee40000000800 */
.L_x_115:
[----:B--2--5:R-:W-:Y:S01]  /*7360*/  FSETP.NEU.AND P0, PT, R27, RZ, PT ;  /* 0x000000ff1b00720b */ /* 0x024fe20003f0d000 */
[----:B------:R-:W-:Y:S01]  /*7370*/  BSSY B1, `(.L_x_116) ;  /* 0x0000037000017945 */ /* 0x000fe20003800000 */
[----:B------:R-:W-:Y:S01]  /*7380*/  SEL R3, RZ, 0xffffffff, P3 ;  /* 0xffffffffff037807 */ /* 0x000fe20001800000 */
[----:B------:R-:W-:Y:S01]  /*7390*/  IMAD.MOV.U32 R75, RZ, RZ, 0x1 ;  /* 0x00000001ff4b7424 */ /* 0x000fe200078e00ff */
[----:B------:R-:W-:Y:S01]  /*73a0*/  @!P4 LOP3.LUT P3, RZ, R26, 0xff, RZ, 0xc0, !PT ;  /* 0x000000ff1affc812 */ /* 0x000fe2000786c0ff */
[----:B------:R-:W-:Y:S01]  /*73b0*/  IMAD R25, R22, 0x80, R23 ;  /* 0x0000008016197824 */ /* 0x000fe200078e0217 */
[----:B------:R-:W-:Y:S01]  /*73c0*/  @!P4 SEL R0, RZ, 0xffffffff, P0 ;  /* 0xffffffffff00c807 */ /* 0x000fe20000000000 */
[----:B------:R-:W-:Y:S01]  /*73d0*/  IMAD R62, R68, -0x10, R66 ;  /* 0xfffffff0443e7824 */ /* 0x000fe200078e0242 */
[----:B------:R-:W-:Y:S01]  /*73e0*/  LEA R73, R22, UR43, 0x3 ;  /* 0x0000002b16497c11 */ /* 0x000fe2000f8e18ff */
[----:B------:R-:W-:Y:S01]  /*73f0*/  IMAD.MOV.U32 R74, RZ, RZ, RZ ;  /* 0x000000ffff4a7224 */ /* 0x000fe200078e00ff */
[C---:B------:R-:W-:Y:S02]  /*7400*/  @P2 SEL R0, R3.reuse, R0, !P3 ;  /* 0x0000000003002207 */ /* 0x040fe40005800000 */
[----:B------:R-:W-:Y:S02]  /*7410*/  CS2R R46, SRZ ;  /* 0x00000000002e7805 */ /* 0x000fe4000001ff00 */
[----:B------:R-:W-:Y:S02]  /*7420*/  SEL R2, RZ, 0xffffffff, P0 ;  /* 0xffffffffff027807 */ /* 0x000fe40000000000 */
[----:B------:R-:W-:Y:S02]  /*7430*/  CS2R R44, SRZ ;  /* 0x00000000002c7805 */ /* 0x000fe4000001ff00 */
[----:B------:R-:W-:Y:S02]  /*7440*/  @!P4 LOP3.LUT R0, R0, 0x1, RZ, 0xc0, !PT ;  /* 0x000000010000c812 */ /* 0x000fe400078ec0ff */
[----:B------:R-:W-:Y:S02]  /*7450*/  CS2R R42, SRZ ;  /* 0x00000000002a7805 */ /* 0x000fe4000001ff00 */
[----:B------:R-:W-:Y:S02]  /*7460*/  CS2R R40, SRZ ;  /* 0x0000000000287805 */ /* 0x000fe4000001ff00 */
[----:B------:R-:W-:Y:S02]  /*7470*/  CS2R R38, SRZ ;  /* 0x0000000000267805 */ /* 0x000fe4000001ff00 */
[----:B------:R-:W-:Y:S02]  /*7480*/  ISETP.NE.U32.OR P5, PT, R0, 0x1, P4 ;  /* 0x000000010000780c */ /* 0x000fe400027a5470 */
[----:B------:R-:W-:Y:S02]  /*7490*/  CS2R R36, SRZ ;  /* 0x0000000000247805 */ /* 0x000fe4000001ff00 */
[----:B------:R-:W-:Y:S02]  /*74a0*/  LOP3.LUT P4, R60, R26, 0xff, RZ, 0xc0, !PT ;  /* 0x000000ff1a3c7812 */ /* 0x000fe4000788c0ff */
[----:B------:R-:W-:Y:S02]  /*74b0*/  CS2R R34, SRZ ;  /* 0x0000000000227805 */ /* 0x000fe4000001ff00 */
[----:B------:R-:W-:Y:S02]  /*74c0*/  P2R R72, PR, RZ, 0x20 ;  /* 0x00000020ff487803 */ /* 0x000fe40000000000 */
[----:B------:R-:W-:Y:S02]  /*74d0*/  CS2R R32, SRZ ;  /* 0x0000000000207805 */ /* 0x000fe4000001ff00 */
[----:B------:R-:W-:Y:S04]  /*74e0*/  @P1 SEL R2, R3, R2, !P4 ;  /* 0x0000000203021207 */ /* 0x000fe80006000000 */
[----:B------:R-:W-:Y:S02]  /*74f0*/  LOP3.LUT R2, R2, 0x1, RZ, 0xc0, !PT ;  /* 0x0000000102027812 */ /* 0x000fe400078ec0ff */
[----:B------:R-:W-:Y:S02]  /*7500*/  @P5 SHF.L.U32 R0, RZ, 0x1f, RZ ;  /* 0x0000001fff005819 */ /* 0x000fe400000006ff */
[----:B------:R-:W-:Y:S02]  /*7510*/  ISETP.NE.U32.AND P0, PT, R2, 0x1, PT ;  /* 0x000000010200780c */ /* 0x000fe40003f05070 */
[----:B------:R1:W2:Y:S02]  /*7520*/  @P5 SYNCS.PHASECHK.TRANS64.TRYWAIT P3, [UR43+0x40], R0 ;  /* 0x00004000ff0055a7 */ /* 0x0002a4000806112b */
[----:B------:R-:W-:Y:S02]  /*7530*/  P2R R76, PR, RZ, 0x1 ;  /* 0x00000001ff4c7803 */ /* 0x000fe40000000000 */
[----:B-1----:R-:W-:Y:S04]  /*7540*/  SHF.L.U32 R0, R64, 0x1f, RZ ;  /* 0x0000001f40007819 */ /* 0x002fe800000006ff */
[----:B------:R1:W4:Y:S01]  /*7550*/  SYNCS.PHASECHK.TRANS64.TRYWAIT P2, [R73+URZ+0xb0], R0 ;  /* 0x0000b000490075a7 */ /* 0x00032200080411ff */
[----:B--2---:R-:W-:Y:S01]  /*7560*/  @P5 SEL R75, RZ, 0x1, !P3 ;  /* 0x00000001ff4b5807 */ /* 0x004fe20005800000 */
[----:B-1----:R-:W-:Y:S06]  /*7570*/  @!P5 BRA `(.L_x_117) ;  /* 0x000000000058d947 */ /* 0x002fec0003800000 */
[----:B------:R-:W-:Y:S01]  /*7580*/  IMAD.MOV.U32 R46, RZ, RZ, RZ ;  /* 0x000000ffff2e7224 */ /* 0x000fe200078e00ff */
[----:B------:R-:W-:Y:S01]  /*7590*/  ISETP.NE.AND P0, PT, R75, RZ, PT ;  /* 0x000000ff4b00720c */ /* 0x000fe20003f05270 */
[----:B------:R-:W-:Y:S01]  /*75a0*/  BSSY B0, `(.L_x_118) ;  /* 0x000000c000007945 */ /* 0x000fe20003800000 */
[----:B------:R-:W-:Y:S02]  /*75b0*/  CS2R R34, SRZ ;  /* 0x0000000000227805 */ /* 0x000fe4000001ff00 */
[----:B------:R-:W-:Y:S02]  /*75c0*/  CS2R R32, SRZ ;  /* 0x0000000000207805 */ /* 0x000fe4000001ff00 */
[----:B------:R-:W-:Y:S02]  /*75d0*/  CS2R R38, SRZ ;  /* 0x0000000000267805 */ /* 0x000fe4000001ff00 */
[----:B------:R-:W-:Y:S02]  /*75e0*/  CS2R R36, SRZ ;  /* 0x0000000000247805 */ /* 0x000fe4000001ff00 */
[----:B------:R-:W-:Y:S02]  /*75f0*/  CS2R R42, SRZ ;  /* 0x00000000002a7805 */ /* 0x000fe4000001ff00 */
[----:B------:R-:W-:Y:S02]  /*7600*/  CS2R R40, SRZ ;  /* 0x0000000000287805 */ /* 0x000fe4000001ff00 */
[----:B------:R-:W-:Y:S01]  /*7610*/  CS2R R44, SRZ ;  /* 0x00000000002c7805 */ /* 0x000fe2000001ff00 */
[----:B------:R-:W-:Y:S06]  /*7620*/  @P0 BRA `(.L_x_119) ;  /* 0x00000000000c0947 */ /* 0x000fec0003800000 */
[----:B------:R-:W-:Y:S04]  /*7630*/  SHF.L.U32 R3, RZ, 0x1f, RZ ;  /* 0x0000001fff037819 */ /* 0x000fe800000006ff */
[----:B------:R-:W1:Y:S02]  /*7640*/  SYNCS.PHASECHK.TRANS64.TRYWAIT P0, [UR43+0x40], R3 ;  /* 0x00004003ff0075a7 */ /* 0x000e64000800112b */
[----:B-1----:R-:W-:Y:S05]  /*7650*/  @!P0 BRA `(.L_x_120) ;  /* 0x0000004c006c8947 */ /* 0x002fea0003800000 */
.L_x_119:
[----:B------:R-:W-:Y:S05]  /*7660*/  BSYNC B0 ;  /* 0x0000000000007941 */ /* 0x000fea0003800000 */
.L_x_118:
[----:B------:R-:W-:Y:S01]  /*7670*/  ISETP.NE.AND P0, PT, R76, RZ, PT ;  /* 0x000000ff4c00720c */ /* 0x000fe20003f05270 */
[----:B------:R-:W-:Y:S11]  /*7680*/  HFMA2 R74, -RZ, RZ, 0, 5.9604644775390625e-08 ;  /* 0x00000001ff4a7431 */ /* 0x000ff600000001ff */
[----:B------:R-:W-:Y:S01]  /*7690*/  @!UPT UIADD3 URZ, UPT, UPT, URZ, URZ, URZ ;  /* 0x000000fffffff290 */ /* 0x000fe2000fffe0ff */
[----:B------:R2:W1:Y:S04]  /*76a0*/  @P0 LDS.128 R32, [R67] ;  /* 0x0000000043200984 */ /* 0x0004680000000c00 */
[----:B------:R2:W1:Y:S04]  /*76b0*/  @P0 LDS.128 R36, [R66+0x10] ;  /* 0x0000100042240984 */ /* 0x0004680000000c00 */
[----:B------:R2:W1:Y:S04]  /*76c0*/  @P0 LDS.128 R40, [R65+0x20] ;  /* 0x0000200041280984 */ /* 0x0004680000000c00 */
[----:B------:R2:W1:Y:S02]  /*76d0*/  @P0 LDS.128 R44, [R62+0x30] ;  /* 0x000030003e2c0984 */ /* 0x0004640000000c00 */
.L_x_117:
[----:B------:R-:W-:Y:S05]  /*76e0*/  BSYNC B1 ;  /* 0x0000000000017941 */ /* 0x000fea0003800000 */
.L_x_116:
[----:B-1----:R-:W-:Y:S04]  /*76f0*/  SHF.R.U32.HI R2, RZ, 0x15, R25 ;  /* 0x00000015ff027819 */ /* 0x002fe80000011619 */
[----:B------:R-:W-:Y:S01]  /*7700*/  LOP3.LUT P0, RZ, R2, 0x3, R56, 0x48, !PT ;  /* 0x0000000302ff7812 */ /* 0x000fe20007804838 */
[----:B------:R-:W-:Y:S01]  /*7710*/  @!UPT UIADD3 URZ, UPT, UPT, URZ, URZ, URZ ;  /* 0x000000fffffff290 */ /* 0x000fe2000fffe0ff */
[----:B----4-:R-:W-:Y:S11]  /*7720*/  @P2 BRA `(.L_x_121) ;  /* 0x0000000000082947 */ /* 0x010ff60003800000 */
[----:B------:R-:W1:Y:S02]  /*7730*/  SYNCS.PHASECHK.TRANS64.TRYWAIT P1, [R73+URZ+0xb0], R0 ;  /* 0x0000b000490075a7 */ /* 0x000e6400080211ff */
[----:B-1----:R-:W-:Y:S05]  /*7740*/  @!P1 BRA `(.L_x_122) ;  /* 0x0000004c00489947 */ /* 0x002fea0003800000 */
.L_x_121:
[----:B------:R-:W-:Y:S05]  /*7750*/  @!P0 BRA `(.L_x_123) ;  /* 0x0000000000408947 */ /* 0x000fea0003800000 */
[----:B------:R-:W4:Y:S01]  /*7760*/  LDCU.64 UR8, c[0x4][0x70] ;  /* 0x01000e00ff0877ac */ /* 0x000f220008000a00 */
[----:B------:R-:W-:Y:S01]  /*7770*/  MOV R3, 0x0 ;  /* 0x0000000000037802 */ /* 0x000fe20000000f00 */
[----:B------:R-:W-:Y:S02]  /*7780*/  HFMA2 R12, -RZ, RZ, 0, 5.9604644775390625e-08 ;  /* 0x00000001ff0c7431 */ /* 0x000fe400000001ff */
[----:B------:R-:W-:Y:S02]  /*7790*/  IMAD.MOV.U32 R8, RZ, RZ, 0x192 ;  /* 0x00000192ff087424 */ /* 0x000fe400078e00ff */
[----:B------:R-:W-:Y:S01]  /*77a0*/  IMAD.MOV.U32 R13, RZ, RZ, RZ ;  /* 0x000000ffff0d7224 */ /* 0x000fe200078e00ff */
[----:B------:R-:W5:Y:S01]  /*77b0*/  LDCU.64 UR6, c[0x4][0x78] ;  /* 0x01000f00ff0677ac */ /* 0x000f620008000a00 */
[----:B------:R-:W1:Y:S01]  /*77c0*/  LDC.64 R2, c[0x4][R3] ;  /* 0x0100000003027b82 */ /* 0x000e620000000a00 */
[----:B------:R-:W2:Y:S01]  /*77d0*/  LDCU.64 UR4, c[0x4][0x10] ;  /* 0x01000200ff0477ac */ /* 0x000ea20008000a00 */
[----:B----4-:R-:W-:Y:S01]  /*77e0*/  MOV R5, UR9 ;  /* 0x0000000900057c02 */ /* 0x010fe20008000f00 */
[----:B------:R-:W-:Y:S01]  /*77f0*/  IMAD.U32 R4, RZ, RZ, UR8 ;  /* 0x00000008ff047e24 */ /* 0x000fe2000f8e00ff */
[----:B-----5:R-:W-:Y:S01]  /*7800*/  MOV R7, UR7 ;  /* 0x0000000700077c02 */ /* 0x020fe20008000f00 */
[----:B------:R-:W-:Y:S01]  /*7810*/  IMAD.U32 R6, RZ, RZ, UR6 ;  /* 0x00000006ff067e24 */ /* 0x000fe2000f8e00ff */
[----:B--2---:R-:W-:Y:S01]  /*7820*/  MOV R11, UR5 ;  /* 0x00000005000b7c02 */ /* 0x004fe20008000f00 */
[----:B------:R-:W-:Y:S02]  /*7830*/  IMAD.U32 R10, RZ, RZ, UR4 ;  /* 0x00000004ff0a7e24 */ /* 0x000fe4000f8e00ff */
[----:B------:R-:W-:Y:S07]  /*7840*/  LEPC R20, `(.L_x_123) ;  /* 0x000000001014794e */ /* 0x000fee0000000000 */
[----:B-1-3--:R-:W-:Y:S05]  /*7850*/  CALL.ABS.NOINC R2 ;  /* 0x0000000002007343 */ /* 0x00afea0003c00000 */
.L_x_123:
[----:B------:R-:W-:Y:S05]  /*7860*/  WARPSYNC.ALL ;  /* 0x0000000000007948 */ /* 0x000fea0003800000 */
[----:B------:R-:W-:Y:S01]  /*7870*/  R2UR UR4, R25 ;  /* 0x00000000190472ca */ /* 0x000fe200000e0000 */
[----:B------:R-:W-:Y:S01]  /*7880*/  BSSY.RECONVERGENT B0, `(.L_x_124) ;  /* 0x000003d000007945 */ /* 0x000fe20003800200 */
[----:B------:R-:W-:Y:S11]  /*7890*/  ISETP.NE.AND P0, PT, R69, RZ, PT ;  /* 0x000000ff4500720c */ /* 0x000ff60003f05270 */
[----:B------:R-:W1:Y:S02]  /*78a0*/  LDTM.x16 R4, tmem[UR4] ;  /* 0x00000004000479ee */ /* 0x000e640008240000 */
[C---:B-1-3--:R-:W-:Y:S01]  /*78b0*/  FMUL R0, R24.reuse, R4 ;  /* 0x0000000418007220 */ /* 0x04afe20000400000 */
[C---:B------:R-:W-:Y:S01]  /*78c0*/  FMUL R2, R24.reuse, R5 ;  /* 0x0000000518027220 */ /* 0x040fe20000400000 */
[C---:B------:R-:W-:Y:S01]  /*78d0*/  FMUL R3, R24.reuse, R6 ;  /* 0x0000000618037220 */ /* 0x040fe20000400000 */
[C---:B------:R-:W-:Y:S01]  /*78e0*/  FMUL R7, R24.reuse, R7 ;  /* 0x0000000718077220 */ /* 0x040fe20000400000 */
[C---:B------:R-:W-:Y:S01]  /*78f0*/  FFMA R28, R27.reuse, R32, R0 ;  /* 0x000000201b1c7223 */ /* 0x040fe20000000000 */
        /* <DEDUP_REMOVED lines=10> */
[----:B------:R1:W-:Y:S01]  /*79a0*/  STS.128 [R67], R28 ;  /* 0x0000001c43007388 */ /* 0x0003e20000000c00 */
        /* <DEDUP_REMOVED lines=8> */
[----:B------:R1:W-:Y:S01]  /*7a30*/  STS.128 [R66+0x10], R4 ;  /* 0x0000100442007388 */ /* 0x0003e20000000c00 */
[C---:B------:R-:W-:Y:S01]  /*7a40*/  FMUL R13, R24.reuse, R17 ;  /* 0x00000011180d7220 */ /* 0x040fe20000400000 */
[C---:B------:R-:W-:Y:S01]  /*7a50*/  FFMA R10, R27.reuse, R42, R10 ;  /* 0x0000002a1b0a7223 */ /* 0x040fe2000000000a */
[C---:B------:R-:W-:Y:S01]  /*7a60*/  FMUL R14, R24.reuse, R18 ;  /* 0x00000012180e7220 */ /* 0x040fe20000400000 */
[C---:B------:R-:W-:Y:S01]  /*7a70*/  FFMA R11, R27.reuse, R43, R15 ;  /* 0x0000002b1b0b7223 */ /* 0x040fe2000000000f */
[----:B------:R-:W-:Y:S01]  /*7a80*/  FMUL R19, R24, R19 ;  /* 0x0000001318137220 */ /* 0x000fe20000400000 */
[C---:B------:R-:W-:Y:S01]  /*7a90*/  FFMA R12, R27.reuse, R44, R12 ;  /* 0x0000002c1b0c7223 */ /* 0x040fe2000000000c */
[C---:B------:R-:W-:Y:S01]  /*7aa0*/  FFMA R13, R27.reuse, R45, R13 ;  /* 0x0000002d1b0d7223 */ /* 0x040fe2000000000d */
[C---:B------:R-:W-:Y:S01]  /*7ab0*/  FFMA R14, R27.reuse, R46, R14 ;  /* 0x0000002e1b0e7223 */ /* 0x040fe2000000000e */
[----:B------:R1:W-:Y:S01]  /*7ac0*/  STS.128 [R65+0x20], R8 ;  /* 0x0000200841007388 */ /* 0x0003e20000000c00 */
[----:B------:R-:W-:Y:S05]  /*7ad0*/  FFMA R15, R27, R47, R19 ;  /* 0x0000002f1b0f7223 */ /* 0x000fea0000000013 */
[----:B------:R1:W-:Y:S01]  /*7ae0*/  STS.128 [R62+0x30], R12 ;  /* 0x0000300c3e007388 */ /* 0x0003e20000000c00 */
[----:B------:R-:W-:Y:S01]  /*7af0*/  @!PT LDS RZ, [RZ] ;  /* 0x00000000fffff984 */ /* 0x000fe20000000800 */
[----:B------:R-:W-:Y:S01]  /*7b00*/  @!PT LDS RZ, [RZ] ;  /* 0x00000000fffff984 */ /* 0x000fe20000000800 */
[----:B------:R-:W-:Y:S01]  /*7b10*/  @!PT LDS RZ, [RZ] ;  /* 0x00000000fffff984 */ /* 0x000fe20000000800 */
[----:B------:R-:W-:Y:S01]  /*7b20*/  @!PT LDS RZ, [RZ] ;  /* 0x00000000fffff984 */ /* 0x000fe20000000800 */
[----:B------:R3:W-:Y:S06]  /*7b30*/  MEMBAR.ALL.CTA ;  /* 0x0000000000007992 */ /* 0x0007ec0000008000 */
[----:B---3--:R-:W3:Y:S02]  /*7b40*/  FENCE.VIEW.ASYNC.S ;  /* 0x00000000000073c6 */ /* 0x008ee40000000000 */
[----:B---3--:R-:W-:Y:S06]  /*7b50*/  BAR.SYNC.DEFER_BLOCKING 0x1, 0x80 ;  /* 0x0042000000007b1d */ /* 0x008fec0000010000 */
[----:B------:R-:W-:Y:S05]  /*7b60*/  @P0 BRA `(.L_x_125) ;  /* 0x0000000000380947 */ /* 0x000fea0003800000 */
[----:B------:R-:W-:Y:S01]  /*7b70*/  UIADD3 UR4, UPT, UPT, UR43, 0x200, URZ ;  /* 0x000002002b047890 */ /* 0x000fe2000fffe0ff */
[----:B------:R-:W-:Y:S01]  /*7b80*/  UMOV UR51, UR36 ;  /* 0x0000002400337c82 */ /* 0x000fe20008000000 */
[----:B------:R-:W-:Y:S02]  /*7b90*/  UIADD3 UR9, UPT, UPT, UR49, 0x80, URZ ;  /* 0x0000008031097890 */ /* 0x000fe4000fffe0ff */
[----:B------:R-:W-:Y:S02]  /*7ba0*/  UIADD3 UR8, UPT, UPT, UR43, 0x1200, URZ ;  /* 0x000012002b087890 */ /* 0x000fe4000fffe0ff */
[----:B------:R-:W-:Y:S01]  /*7bb0*/  MOV R59, UR4 ;  /* 0x00000004003b7c02 */ /* 0x000fe20008000f00 */
[----:B------:R-:W-:Y:S01]  /*7bc0*/  UIADD3 UR4, UP0, UPT, UR54, 0x680, URZ ;  /* 0x0000068036047890 */ /* 0x000fe2000ff1e0ff */
[----:B------:R-:W-:Y:S02]  /*7bd0*/  UMOV UR10, UR50 ;  /* 0x00000032000a7c82 */ /* 0x000fe40008000000 */
[----:B------:R-:W-:Y:S01]  /*7be0*/  R2UR UR48, R59 ;  /* 0x000000003b3072ca */ /* 0x000fe200000e0000 */
[----:B------:R-:W-:Y:S01]  /*7bf0*/  UIADD3.X UR5, UPT, UPT, URZ, UR55, URZ, UP0, !UPT ;  /* 0x00000037ff057290 */ /* 0x000fe200087fe4ff */
[----:B------:R-:W-:Y:S11]  /*7c00*/  UMOV UR11, UR36 ;  /* 0x00000024000b7c82 */ /* 0x000ff60008000000 */
[----:B------:R3:W-:Y:S01]  /*7c10*/  UTMASTG.3D [UR48], [UR4] ;  /* 0x00000030040073b5 */ /* 0x0007e20008010000 */
[----:B------:R3:W-:Y:S01]  /*7c20*/  UTMASTG.3D [UR8], [UR4] ;  /* 0x00000008040073b5 */ /* 0x0007e20008010000 */
[----:B------:R0:W-:Y:S01]  /*7c30*/  UTMACMDFLUSH ;  /* 0x00000000000079b7 */ /* 0x0001e20000000000 */
[----:B---3--:R-:W-:Y:S04]  /*7c40*/  DEPBAR.LE SB0, 0x1 ;  /* 0x000080400000791a */ /* 0x008fe80000000000 */
.L_x_125:
[----:B------:R-:W-:Y:S05]  /*7c50*/  BSYNC.RECONVERGENT B0 ;  /* 0x0000000000007941 */ /* 0x000fea0003800200 */
.L_x_124:
[----:B------:R-:W-:Y:S01]  /*7c60*/  BAR.SYNC.DEFER_BLOCKING 0x1, 0x80 ;  /* 0x0042000000007b1d */ /* 0x000fe20000010000 */
[----:B------:R-:W-:Y:S01]  /*7c70*/  ISETP.NE.AND P1, PT, R72, RZ, PT ;  /* 0x000000ff4800720c */ /* 0x000fe20003f25270 */
[----:B------:R-:W-:Y:S01]  /*7c80*/  UISETP.NE.AND UP0, UPT, UR52, URZ, UPT ;  /* 0x000000ff3400728c */ /* 0x000fe2000bf05270 */
[----:B------:R-:W-:Y:S11]  /*7c90*/  LEA R2, R74, UR43, 0x3 ;  /* 0x0000002b4a027c11 */ /* 0x000ff6000f8e18ff */
[----:B------:R-:W-:Y:S01]  /*7ca0*/  @P1 SHF.L.U32 R3, RZ, 0x1f, RZ ;  /* 0x0000001fff031819 */ /* 0x000fe200000006ff */
[----:B------:R-:W-:Y:S06]  /*7cb0*/  BRA.U !UP0, `(.L_x_126) ;  /* 0x0000000108247547 */ /* 0x000fec000b800000 */
[----:B-1----:R-:W-:Y:S01]  /*7cc0*/  IMAD.U32 R4, RZ, RZ, UR47 ;  /* 0x0000002fff047e24 */ /* 0x002fe2000f8e00ff */
[----:B------:R-:W-:Y:S01]  /*7cd0*/  MOV R0, UR53 ;  /* 0x0000003500007c02 */ /* 0x000fe20008000f00 */
[----:B------:R-:W-:Y:S03]  /*7ce0*/  UIADD3 UR4, UPT, UPT, UR47, 0x1, URZ ;  /* 0x000000012f047890 */ /* 0x000fe6000fffe0ff */
[----:B------:R-:W-:Y:S01]  /*7cf0*/  @P1 LEA R4, R4, UR43, 0x3 ;  /* 0x0000002b04041c11 */ /* 0x000fe2000f8e18ff */
[----:B------:R-:W-:Y:S04]  /*7d00*/  UISETP.NE.AND UP0, UPT, UR4, 0x4, UPT ;  /* 0x000000040400788c */ /* 0x000fe8000bf05270 */
[----:B------:R-:W-:Y:S01]  /*7d10*/  @P1 VIADD R4, R4, 0x60 ;  /* 0x0000006004041836 */ /* 0x000fe20000000000 */
[----:B------:R-:W-:Y:S04]  /*7d20*/  USEL UR47, UR4, URZ, UP0 ;  /* 0x000000ff042f7287 */ /* 0x000fe80008000000 */
[----:B------:R-:W-:Y:S04]  /*7d30*/  @P1 PRMT R0, R0, 0x654, R4 ;  /* 0x0000065400001816 */ /* 0x000fe80000000004 */
[----:B------:R3:W-:Y:S04]  /*7d40*/  @P1 SYNCS.ARRIVE.TRANS64.RED.A1T0 RZ, [R0+URZ], RZ ;  /* 0x000000ff00ff19a7 */ /* 0x0007e800081004ff */
.L_x_126:
[----:B------:R-:W4:Y:S01]  /*7d50*/  @P1 SYNCS.PHASECHK.TRANS64.TRYWAIT P0, [R2+URZ+0x40], R3 ;  /* 0x00004003020015a7 */ /* 0x000f2200080011ff */
[----:B------:R-:W-:Y:S01]  /*7d60*/  BSSY B1, `(.L_x_127) ;  /* 0x0000016000017945 */ /* 0x000fe20003800000 */
[----:B----4-:R-:W-:Y:S03]  /*7d70*/  @P1 SEL R75, RZ, 0x1, !P0 ;  /* 0x00000001ff4b1807 */ /* 0x010fe60004000000 */
[----:B------:R-:W-:Y:S05]  /*7d80*/  @!P1 BRA `(.L_x_128) ;  /* 0x00000000004c9947 */ /* 0x000fea0003800000 */
[----:B------:R-:W-:Y:S01]  /*7d90*/  ISETP.NE.AND P0, PT, R75, RZ, PT ;  /* 0x000000ff4b00720c */ /* 0x000fe20003f05270 */
[----:B------:R-:W-:Y:S01]  /*7da0*/  BSSY B0, `(.L_x_129) ;  /* 0x000000b000007945 */ /* 0x000fe20003800000 */
[----:B------:R-:W-:Y:S11]  /*7db0*/  ISETP.NE.AND P1, PT, R76, RZ, PT ;  /* 0x000000ff4c00720c */ /* 0x000ff60003f25270 */
[----:B------:R-:W-:Y:S02]  /*7dc0*/  @!UPT UIADD3 URZ, UPT, UPT, URZ, URZ, URZ ;  /* 0x000000fffffff290 */ /* 0x000fe4000fffe0ff */
[C---:B-1----:R-:W-:Y:S01]  /*7dd0*/  @P1 IMAD R6, R74.reuse, 0x2000, R67 ;  /* 0x000020004a061824 */ /* 0x042fe200078e0243 */
[C---:B------:R-:W-:Y:S01]  /*7de0*/  @P1 LEA R4, R74.reuse, R65, 0xd ;  /* 0x000000414a041211 */ /* 0x040fe200078e68ff */
[C---:B------:R-:W-:Y:S02]  /*7df0*/  @P1 IMAD R5, R74.reuse, 0x2000, R66 ;  /* 0x000020004a051824 */ /* 0x040fe400078e0242 */
[----:B------:R-:W-:Y:S01]  /*7e00*/  @P1 IMAD R3, R74, 0x2000, R62 ;  /* 0x000020004a031824 */ /* 0x000fe200078e023e */
[----:B------:R-:W-:Y:S06]  /*7e10*/  @P0 BRA `(.L_x_130) ;  /* 0x00000000000c0947 */ /* 0x000fec0003800000 */
[----:B---3--:R-:W-:Y:S04]  /*7e20*/  SHF.L.U32 R0, RZ, 0x1f, RZ ;  /* 0x0000001fff007819 */ /* 0x008fe800000006ff */
[----:B------:R-:W1:Y:S02]  /*7e30*/  SYNCS.PHASECHK.TRANS64.TRYWAIT P0, [R2+URZ+0x40], R0 ;  /* 0x00004000020075a7 */ /* 0x000e6400080011ff */
[----:B-1----:R-:W-:Y:S05]  /*7e40*/  @!P0 BRA `(.L_x_131) ;  /* 0x00000044009c8947 */ /* 0x002fea0003800000 */
.L_x_130:
[----:B------:R-:W-:Y:S05]  /*7e50*/  BSYNC B0 ;  /* 0x0000000000007941 */ /* 0x000fea0003800000 */
.L_x_129:
[----:B------:R-:W-:Y:S02]  /*7e60*/  ISETP.NE.AND P0, PT, R76, RZ, PT ;  /* 0x000000ff4c00720c */ /* 0x000fe40003f05270 */
[----:B------:R-:W-:Y:S11]  /*7e70*/  IADD3 R74, PT, PT, R74, 0x1, RZ ;  /* 0x000000014a4a7810 */ /* 0x000ff60007ffe0ff */
[----:B------:R4:W1:Y:S04]  /*7e80*/  @P0 LDS.128 R32, [R6] ;  /* 0x0000000006200984 */ /* 0x0008680000000c00 */
[----:B------:R4:W1:Y:S04]  /*7e90*/  @P0 LDS.128 R36, [R5+0x10] ;  /* 0x0000100005240984 */ /* 0x0008680000000c00 */
[----:B------:R4:W1:Y:S04]  /*7ea0*/  @P0 LDS.128 R40, [R4+0x20] ;  /* 0x0000200004280984 */ /* 0x0008680000000c00 */
[----:B------:R4:W1:Y:S02]  /*7eb0*/  @P0 LDS.128 R44, [R3+0x30] ;  /* 0x00003000032c0984 */ /* 0x0008640000000c00 */
.L_x_128:
[----:B------:R-:W-:Y:S05]  /*7ec0*/  BSYNC B1 ;  /* 0x0000000000017941 */ /* 0x000fea0003800000 */
.L_x_127:
[----:B-1-3--:R-:W-:Y:S05]  /*7ed0*/  VIADD R0, R25, 0x10 ;  /* 0x0000001019007836 */ /* 0x00afea0000000000 */
[----:B------:R-:W-:Y:S04]  /*7ee0*/  SHF.R.U32.HI R0, RZ, 0x15, R0 ;  /* 0x00000015ff007819 */ /* 0x000fe80000011600 */
[----:B------:R-:W-:Y:S11]  /*7ef0*/  LOP3.LUT P0, RZ, R0, 0x3, R56, 0x48, !PT ;  /* 0x0000000300ff7812 */ /* 0x000ff60007804838 */
[----:B------:R-:W-:Y:S02]  /*7f00*/  @!UPT UIADD3 URZ, UPT, UPT, URZ, URZ, URZ ;  /* 0x000000fffffff290 */ /* 0x000fe4000fffe0ff */
[----:B------:R-:W-:Y:S05]  /*7f10*/  @!P0 BRA `(.L_x_132) ;  /* 0x0000000000408947 */ /* 0x000fea0003800000 */
[----:B------:R-:W1:Y:S01]  /*7f20*/  LDCU.64 UR8, c[0x4][0x70] ;  /* 0x01000e00ff0877ac */ /* 0x000e620008000a00 */
[----:B----4-:R-:W-:Y:S01]  /*7f30*/  MOV R3, 0x0 ;  /* 0x0000000000037802 */ /* 0x010fe20000000f00 */
[----:B------:R-:W-:Y:S02]  /*7f40*/  HFMA2 R12, -RZ, RZ, 0, 5.9604644775390625e-08 ;  /* 0x00000001ff0c7431 */ /* 0x000fe400000001ff */
[----:B------:R-:W-:Y:S02]  /*7f50*/  IMAD.MOV.U32 R8, RZ, RZ, 0x192 ;  /* 0x00000192ff087424 */ /* 0x000fe400078e00ff */
[----:B------:R-:W-:Y:S01]  /*7f60*/  IMAD.MOV.U32 R13, RZ, RZ, RZ ;  /* 0x000000ffff0d7224 */ /* 0x000fe200078e00ff */
[----:B------:R-:W3:Y:S01]  /*7f70*/  LDCU.64 UR6, c[0x4][0x78] ;  /* 0x01000f00ff0677ac */ /* 0x000ee20008000a00 */
[----:B------:R-:W4:Y:S01]  /*7f80*/  LDC.64 R2, c[0x4][R3] ;  /* 0x0100000003027b82 */ /* 0x000f220000000a00 */
[----:B------:R-:W5:Y:S01]  /*7f90*/  LDCU.64 UR4, c[0x4][0x10] ;  /* 0x01000200ff0477ac */ /* 0x000f620008000a00 */
[----:B-1----:R-:W-:Y:S01]  /*7fa0*/  MOV R5, UR9 ;  /* 0x0000000900057c02 */ /* 0x002fe20008000f00 */
[----:B------:R-:W-:Y:S01]  /*7fb0*/  IMAD.U32 R4, RZ, RZ, UR8 ;  /* 0x00000008ff047e24 */ /* 0x000fe2000f8e00ff */
[----:B---3--:R-:W-:Y:S01]  /*7fc0*/  MOV R7, UR7 ;  /* 0x0000000700077c02 */ /* 0x008fe20008000f00 */
[----:B------:R-:W-:Y:S01]  /*7fd0*/  IMAD.U32 R6, RZ, RZ, UR6 ;  /* 0x00000006ff067e24 */ /* 0x000fe2000f8e00ff */
[----:B-----5:R-:W-:Y:S01]  /*7fe0*/  MOV R11, UR5 ;  /* 0x00000005000b7c02 */ /* 0x020fe20008000f00 */
[----:B------:R-:W-:Y:S02]  /*7ff0*/  IMAD.U32 R10, RZ, RZ, UR4 ;  /* 0x00000004ff0a7e24 */ /* 0x000fe4000f8e00ff */
[----:B------:R-:W-:Y:S07]  /*8000*/  LEPC R20, `(.L_x_132) ;  /* 0x000000001014794e */ /* 0x000fee0000000000 */
[----:B--2-4-:R-:W-:Y:S05]  /*8010*/  CALL.ABS.NOINC R2 ;  /* 0x0000000002007343 */ /* 0x014fea0003c00000 */
.L_x_132:
[----:B------:R-:W-:Y:S05]  /*8020*/  WARPSYNC.ALL ;  /* 0x0000000000007948 */ /* 0x000fea0003800000 */
[----:B------:R-:W-:Y:S01]  /*8030*/  R2UR UR4, R25 ;  /* 0x00000000190472ca */ /* 0x000fe200000e0000 */
[----:B------:R-:W-:Y:S01]  /*8040*/  BSSY.RECONVERGENT B0, `(.L_x_133) ;  /* 0x0000045000007945 */ /* 0x000fe20003800200 */
[----:B------:R-:W-:Y:S02]  /*8050*/  ISETP.NE.AND P6, PT, R72, RZ, PT ;  /* 0x000000ff4800720c */ /* 0x000fe40003fc5270 */
[----:B------:R-:W-:Y:S02]  /*8060*/  ISETP.NE.AND P0, PT, R69, RZ, PT ;  /* 0x000000ff4500720c */ /* 0x000fe40003f05270 */
[----:B------:R-:W-:Y:S07]  /*8070*/  MOV R20, UR47 ;  /* 0x0000002f00147c02 */ /* 0x000fee0008000f00 */
[----:B----4-:R-:W1:Y:S02]  /*8080*/  LDTM.x16 R4, tmem[UR4+0x10] ;  /* 0x00001004000479ee */ /* 0x010e640008240000 */
[----:B------:R-:W-:Y:S01]  /*8090*/  @P6 LEA R20, R20, UR43, 0x3 ;  /* 0x0000002b14146c11 */ /* 0x000fe2000f8e18ff */
[C---:B-1----:R-:W-:Y:S01]  /*80a0*/  FMUL R0, R24.reuse, R4 ;  /* 0x0000000418007220 */ /* 0x042fe20000400000 */
        /* <DEDUP_REMOVED lines=33> */
[----:B------:R-:W-:Y:S01]  /*82c0*/  FFMA R15, R27, R47, R19 ;  /* 0x0000002f1b0f7223 */ /* 0x000fe20000000013 */
[----:B------:R-:W-:Y:S02]  /*82d0*/  MOV R16, UR53 ;  /* 0x0000003500107c02 */ /* 0x000fe40008000f00 */
[----:B------:R-:W-:Y:S02]  /*82e0*/  @P6 IADD3 R17, PT, PT, R20, 0x60, RZ ;  /* 0x0000006014116810 */ /* 0x000fe40007ffe0ff */
[----:B------:R1:W-:Y:S01]  /*82f0*/  STS.128 [R62+0x2030], R12 ;  /* 0x0020300c3e007388 */ /* 0x0003e20000000c00 */
[----:B------:R-:W-:Y:S02]  /*8300*/  LEA R0, R74, UR43, 0x3 ;  /* 0x0000002b4a007c11 */ /* 0x000fe4000f8e18ff */
[----:B------:R-:W-:Y:S01]  /*8310*/  @P6 PRMT R16, R16, 0x654, R17 ;  /* 0x0000065410106816 */ /* 0x000fe20000000011 */
[----:B------:R-:W-:Y:S01]  /*8320*/  @!PT LDS RZ, [RZ] ;  /* 0x00000000fffff984 */ /* 0x000fe20000000800 */
[----:B------:R-:W-:Y:S01]  /*8330*/  @!PT LDS RZ, [RZ] ;  /* 0x00000000fffff984 */ /* 0x000fe20000000800 */
[----:B------:R-:W-:Y:S01]  /*8340*/  @!PT LDS RZ, [RZ] ;  /* 0x00000000fffff984 */ /* 0x000fe20000000800 */
[----:B------:R-:W-:Y:S01]  /*8350*/  @!PT LDS RZ, [RZ] ;  /* 0x00000000fffff984 */ /* 0x000fe20000000800 */
[----:B------:R3:W-:Y:S06]  /*8360*/  MEMBAR.ALL.CTA ;  /* 0x0000000000007992 */ /* 0x0007ec0000008000 */
[----:B---3--:R-:W3:Y:S01]  /*8370*/  FENCE.VIEW.ASYNC.S ;  /* 0x00000000000073c6 */ /* 0x008ee20000000000 */
[----:B------:R-:W-:Y:S01]  /*8380*/  @P6 SHF.L.U32 R2, RZ, 0x1f, RZ ;  /* 0x0000001fff026819 */ /* 0x000fe200000006ff */
[----:B---3--:R-:W-:Y:S06]  /*8390*/  BAR.SYNC.DEFER_BLOCKING 0x1, 0x80 ;  /* 0x0042000000007b1d */ /* 0x008fec0000010000 */
[----:B------:R-:W-:Y:S05]  /*83a0*/  @P0 BRA `(.L_x_134) ;  /* 0x0000000000380947 */ /* 0x000fea0003800000 */
[----:B------:R-:W-:Y:S02]  /*83b0*/  UIADD3 UR4, UP0, UPT, UR54, 0x680, URZ ;  /* 0x0000068036047890 */ /* 0x000fe4000ff1e0ff */
[----:B------:R-:W-:Y:S02]  /*83c0*/  UIADD3 UR13, UPT, UPT, UR49, 0x10, URZ ;  /* 0x00000010310d7890 */ /* 0x000fe4000fffe0ff */
[----:B------:R-:W-:Y:S02]  /*83d0*/  UIADD3 UR12, UPT, UPT, UR43, 0x2200, URZ ;  /* 0x000022002b0c7890 */ /* 0x000fe4000fffe0ff */
[----:B------:R-:W-:Y:S01]  /*83e0*/  UIADD3.X UR5, UPT, UPT, URZ, UR55, URZ, UP0, !UPT ;  /* 0x00000037ff057290 */ /* 0x000fe200087fe4ff */
[----:B------:R-:W-:Y:S01]  /*83f0*/  UMOV UR14, UR50 ;  /* 0x00000032000e7c82 */ /* 0x000fe20008000000 */
[----:B------:R-:W-:Y:S01]  /*8400*/  UMOV UR15, UR36 ;  /* 0x00000024000f7c82 */ /* 0x000fe20008000000 */
[----:B------:R-:W-:Y:S02]  /*8410*/  UIADD3 UR9, UPT, UPT, UR49, 0x90, URZ ;  /* 0x0000009031097890 */ /* 0x000fe4000fffe0ff */
[----:B------:R-:W-:Y:S01]  /*8420*/  UIADD3 UR8, UPT, UPT, UR43, 0x3200, URZ ;  /* 0x000032002b087890 */ /* 0x000fe2000fffe0ff */
[----:B------:R-:W-:Y:S03]  /*8430*/  UMOV UR10, UR50 ;  /* 0x00000032000a7c82 */ /* 0x000fe60008000000 */
[----:B------:R3:W-:Y:S01]  /*8440*/  UTMASTG.3D [UR12], [UR4] ;  /* 0x0000000c040073b5 */ /* 0x0007e20008010000 */
[----:B------:R-:W-:Y:S04]  /*8450*/  UMOV UR11, UR36 ;  /* 0x00000024000b7c82 */ /* 0x000fe80008000000 */
[----:B------:R3:W-:Y:S01]  /*8460*/  UTMASTG.3D [UR8], [UR4] ;  /* 0x00000008040073b5 */ /* 0x0007e20008010000 */
[----:B------:R0:W-:Y:S01]  /*8470*/  UTMACMDFLUSH ;  /* 0x00000000000079b7 */ /* 0x0001e20000000000 */
[----:B---3--:R-:W-:Y:S04]  /*8480*/  DEPBAR.LE SB0, 0x1 ;  /* 0x000080400000791a */ /* 0x008fe80000000000 */
.L_x_134:
[----:B------:R-:W-:Y:S05]  /*8490*/  BSYNC.RECONVERGENT B0 ;  /* 0x0000000000007941 */ /* 0x000fea0003800200 */
.L_x_133:
[----:B------:R-:W-:Y:S01]  /*84a0*/  BAR.SYNC.DEFER_BLOCKING 0x1, 0x80 ;  /* 0x0042000000007b1d */ /* 0x000fe20000010000 */
[----:B------:R-:W-:Y:S04]  /*84b0*/  UIADD3 UR4, UPT, UPT, UR47, 0x1, URZ ;  /* 0x000000012f047890 */ /* 0x000fe8000fffe0ff */
[----:B------:R-:W-:Y:S04]  /*84c0*/  UISETP.NE.AND UP0, UPT, UR4, 0x4, UPT ;  /* 0x000000040400788c */ /* 0x000fe8000bf05270 */
[----:B------:R-:W-:Y:S01]  /*84d0*/  USEL UR46, UR4, URZ, UP0 ;  /* 0x000000ff042e7287 */ /* 0x000fe20008000000 */
[----:B------:R3:W-:Y:S01]  /*84e0*/  @P6 SYNCS.ARRIVE.TRANS64.RED.A1T0 RZ, [R16+URZ], RZ ;  /* 0x000000ff10ff69a7 */ /* 0x0007e200081004ff */
[----:B------:R-:W-:Y:S01]  /*84f0*/  BSSY B1, `(.L_x_135) ;  /* 0x0000017000017945 */ /* 0x000fe20003800000 */
[----:B------:R-:W4:Y:S02]  /*8500*/  @P6 SYNCS.PHASECHK.TRANS64.TRYWAIT P0, [R0+URZ+0x40], R2 ;  /* 0x00004002000065a7 */ /* 0x000f2400080011ff */
[----:B----4-:R-:W-:Y:S01]  /*8510*/  @P6 SEL R75, RZ, 0x1, !P0 ;  /* 0x00000001ff4b6807 */ /* 0x010fe20004000000 */
[----:B---3--:R-:W-:Y:S06]  /*8520*/  @!P6 BRA `(.L_x_136) ;  /* 0x00000000004ce947 */ /* 0x008fec0003800000 */
        /* <DEDUP_REMOVED lines=9> */
[----:B------:R-:W-:Y:S04]  /*85c0*/  SHF.L.U32 R6, RZ, 0x1f, RZ ;  /* 0x0000001fff067819 */ /* 0x000fe800000006ff */
[----:B------:R-:W1:Y:S02]  /*85d0*/  SYNCS.PHASECHK.TRANS64.TRYWAIT P0, [R0+URZ+0x40], R6 ;  /* 0x00004006000075a7 */ /* 0x000e6400080011ff */
[----:B-1----:R-:W-:Y:S05]  /*85e0*/  @!P0 BRA `(.L_x_139) ;  /* 0x0000003c00c88947 */ /* 0x002fea0003800000 */
.L_x_138:
[----:B------:R-:W-:Y:S05]  /*85f0*/  BSYNC B0 ;  /* 0x0000000000007941 */ /* 0x000fea0003800000 */
.L_x_137:
[----:B------:R-:W-:Y:S02]  /*8600*/  ISETP.NE.AND P0, PT, R76, RZ, PT ;  /* 0x000000ff4c00720c */ /* 0x000fe40003f05270 */
[----:B------:R-:W-:Y:S11]  /*8610*/  IADD3 R74, PT, PT, R74, 0x1, RZ ;  /* 0x000000014a4a7810 */ /* 0x000ff60007ffe0ff */
[----:B------:R3:W4:Y:S04]  /*8620*/  @P0 LDS.128 R32, [R5] ;  /* 0x0000000005200984 */ /* 0x0007280000000c00 */
[----:B------:R3:W1:Y:S04]  /*8630*/  @P0 LDS.128 R36, [R4+0x10] ;  /* 0x0000100004240984 */ /* 0x0006680000000c00 */
[----:B------:R3:W1:Y:S04]  /*8640*/  @P0 LDS.128 R40, [R3+0x20] ;  /* 0x0000200003280984 */ /* 0x0006680000000c00 */
[----:B------:R3:W1:Y:S02]  /*8650*/  @P0 LDS.128 R44, [R2+0x30] ;  /* 0x00003000022c0984 */ /* 0x0006640000000c00 */
.L_x_136:
[----:B------:R-:W-:Y:S05]  /*8660*/  BSYNC B1 ;  /* 0x0000000000017941 */ /* 0x000fea0003800000 */
.L_x_135:
[----:B-1----:R-:W-:Y:S05]  /*8670*/  VIADD R0, R25, 0x20 ;  /* 0x0000002019007836 */ /* 0x002fea0000000000 */
[----:B------:R-:W-:Y:S04]  /*8680*/  SHF.R.U32.HI R0, RZ, 0x15, R0 ;  /* 0x00000015ff007819 */ /* 0x000fe80000011600 */
[----:B------:R-:W-:Y:S11]  /*8690*/  LOP3.LUT P0, RZ, R0, 0x3, R56, 0x48, !PT ;  /* 0x0000000300ff7812 */ /* 0x000ff60007804838 */
[----:B------:R-:W-:Y:S02]  /*86a0*/  @!UPT UIADD3 URZ, UPT, UPT, URZ, URZ, URZ ;  /* 0x000000fffffff290 */ /* 0x000fe4000fffe0ff */
[----:B------:R-:W-:Y:S05]  /*86b0*/  @!P0 BRA `(.L_x_140) ;  /* 0x0000000000408947 */ /* 0x000fea0003800000 */
[----:B------:R-:W1:Y:S01]  /*86c0*/  LDCU.64 UR8, c[0x4][0x70] ;  /* 0x01000e00ff0877ac */ /* 0x000e620008000a00 */
[----:B---3--:R-:W-:Y:S01]  /*86d0*/  MOV R3, 0x0 ;  /* 0x0000000000037802 */ /* 0x008fe20000000f00 */
[----:B------:R-:W-:Y:S02]  /*86e0*/  HFMA2 R12, -RZ, RZ, 0, 5.9604644775390625e-08 ;  /* 0x00000001ff0c7431 */ /* 0x000fe400000001ff */
[----:B------:R-:W-:Y:S02]  /*86f0*/  IMAD.MOV.U32 R8, RZ, RZ, 0x192 ;  /* 0x00000192ff087424 */ /* 0x000fe400078e00ff */
[----:B------:R-:W-:Y:S01]  /*8700*/  IMAD.MOV.U32 R13, RZ, RZ, RZ ;  /* 0x000000ffff0d7224 */ /* 0x000fe200078e00ff */
[----:B------:R-:W3:Y:S01]  /*8710*/  LDCU.64 UR6, c[0x4][0x78] ;  /* 0x01000f00ff0677ac */ /* 0x000ee20008000a00 */
[----:B------:R-:W2:Y:S01]  /*8720*/  LDC.64 R2, c[0x4][R3] ;  /* 0x0100000003027b82 */ /* 0x000ea20000000a00 */
        /* <DEDUP_REMOVED lines=9> */
.L_x_140:
[----:B------:R-:W-:Y:S05]  /*87c0*/  WARPSYNC.ALL ;  /* 0x0000000000007948 */ /* 0x000fea0003800000 */
[----:B------:R-:W-:Y:S01]  /*87d0*/  R2UR UR4, R25 ;  /* 0x00000000190472ca */ /* 0x000fe200000e0000 */
[----:B------:R-:W-:Y:S01]  /*87e0*/  BSSY.RECONVERGENT B0, `(.L_x_141) ;  /* 0x0000045000007945 */ /* 0x000fe20003800200 */
[----:B------:R-:W-:Y:S02]  /*87f0*/  ISETP.NE.AND P6, PT, R72, RZ, PT ;  /* 0x000000ff4800720c */ /* 0x000fe40003fc5270 */
[----:B------:R-:W-:Y:S02]  /*8800*/  ISETP.NE.AND P0, PT, R69, RZ, PT ;  /* 0x000000ff4500720c */ /* 0x000fe40003f05270 */
[----:B------:R-:W-:Y:S07]  /*8810*/  MOV R20, UR46 ;  /* 0x0000002e00147c02 */ /* 0x000fee0008000f00 */
[----:B---3--:R-:W1:Y:S02]  /*8820*/  LDTM.x16 R4, tmem[UR4+0x20] ;  /* 0x00002004000479ee */ /* 0x008e640008240000 */
[----:B------:R-:W-:Y:S01]  /*8830*/  @P6 LEA R20, R20, UR43, 0x3 ;  /* 0x0000002b14146c11 */ /* 0x000fe2000f8e18ff */
[C---:B-1----:R-:W-:Y:S01]  /*8840*/  FMUL R0, R24.reuse, R4 ;  /* 0x0000000418007220 */ /* 0x042fe20000400000 */
[C---:B------:R-:W-:Y:S01]  /*8850*/  FMUL R2, R24.reuse, R5 ;  /* 0x0000000518027220 */ /* 0x040fe20000400000 */
[C---:B------:R-:W-:Y:S01]  /*8860*/  FMUL R3, R24.reuse, R6 ;  /* 0x0000000618037220 */ /* 0x040fe20000400000 */
[C---:B------:R-:W-:Y:S01]  /*8870*/  FMUL R7, R24.reuse, R7 ;  /* 0x0000000718077220 */ /* 0x040fe20000400000 */
[C---:B----4-:R-:W-:Y:S01]  /*8880*/  FFMA R28, R27.reuse, R32, R0 ;  /* 0x000000201b1c7223 */ /* 0x050fe20000000000 */
        /* <DEDUP_REMOVED lines=58> */
.L_x_142:
[----:B------:R-:W-:Y:S05]  /*8c30*/  BSYNC.RECONVERGENT B0 ;  /* 0x0000000000007941 */ /* 0x000fea0003800200 */
.L_x_141:
[----:B------:R-:W-:Y:S01]  /*8c40*/  BAR.SYNC.DEFER_BLOCKING 0x1, 0x80 ;  /* 0x0042000000007b1d */ /* 0x000fe20000010000 */
[----:B------:R-:W-:Y:S01]  /*8c50*/  UIADD3 UR4, UPT, UPT, UR46, 0x1, URZ ;  /* 0x000000012e047890 */ /* 0x000fe2000fffe0ff */
[----:B------:R-:W-:Y:S03]  /*8c60*/  HFMA2 R77, -RZ, RZ, 0, 0 ;  /* 0x00000000ff4d7431 */ /* 0x000fe600000001ff */
        /* <DEDUP_REMOVED lines=19> */
.L_x_146:
[----:B------:R-:W-:Y:S05]  /*8da0*/  BSYNC B0 ;  /* 0x0000000000007941 */ /* 0x000fea0003800000 */
.L_x_145:
[----:B------:R-:W-:Y:S01]  /*8db0*/  ISETP.NE.AND P0, PT, R76, RZ, PT ;  /* 0x000000ff4c00720c */ /* 0x000fe20003f05270 */
[----:B------:R-:W-:Y:S11]  /*8dc0*/  VIADD R74, R74, 0x1 ;  /* 0x000000014a4a7836 */ /* 0x000ff60000000000 */
[----:B------:R-:W-:Y:S01]  /*8dd0*/  @!UPT UIADD3 URZ, UPT, UPT, URZ, URZ, URZ ;  /* 0x000000fffffff290 */ /* 0x000fe2000fffe0ff */
[----:B------:R3:W4:Y:S04]  /*8de0*/  @P0 LDS.128 R32, [R5] ;  /* 0x0000000005200984 */ /* 0x0007280000000c00 */
[----:B------:R3:W1:Y:S04]  /*8df0*/  @P0 LDS.128 R36, [R4+0x10] ;  /* 0x0000100004240984 */ /* 0x0006680000000c00 */
[----:B------:R3:W1:Y:S04]  /*8e00*/  @P0 LDS.128 R40, [R3+0x20] ;  /* 0x0000200003280984 */ /* 0x0006680000000c00 */
[----:B------:R3:W1:Y:S01]  /*8e10*/  @P0 LDS.128 R44, [R2+0x30] ;  /* 0x00003000022c0984 */ /* 0x0006620000000c00 */
[C---:B------:R-:W-:Y:S04]  /*8e20*/  ISETP.NE.AND P0, PT, R74.reuse, 0x4, PT ;  /* 0x000000044a00780c */ /* 0x040fe80003f05270 */
[----:B------:R-:W-:Y:S02]  /*8e30*/  SEL R74, R74, RZ, P0 ;  /* 0x000000ff4a4a7207 */ /* 0x000fe40000000000 */
[----:B------:R-:W-:Y:S02]  /*8e40*/  SEL R77, RZ, 0x1, P0 ;  /* 0x00000001ff4d7807 */ /* 0x000fe40000000000 */
.L_x_144:
[----:B------:R-:W-:Y:S05]  /*8e50*/  BSYNC B1 ;  /* 0x0000000000017941 */ /* 0x000fea0003800000 */
.L_x_143:
        /* <DEDUP_REMOVED lines=21> */
.L_x_148:
        /* <DEDUP_REMOVED lines=54> */
[----:B------:R-:W-:Y:S01]  /*9310*/  @P6 SHF.L.U32 R2, R77, 0x1f, RZ ;  /* 0x0000001f4d026819 */ /* 0x000fe200000006ff */
        /* <DEDUP_REMOVED lines=16> */
.L_x_150:
[----:B------:R-:W-:Y:S05]  /*9420*/  BSYNC.RECONVERGENT B0 ;  /* 0x0000000000007941 */ /* 0x000fea0003800200 */
.L_x_149:
        /* <DEDUP_REMOVED lines=18> */
[----:B------:R-:W-:Y:S04]  /*9550*/  SHF.L.U32 R6, R77, 0x1f, RZ ;  /* 0x0000001f4d067819 */ /* 0x000fe800000006ff */
[----:B------:R-:W1:Y:S02]  /*9560*/  SYNCS.PHASECHK.TRANS64.TRYWAIT P0, [R0+URZ+0x40], R6 ;  /* 0x00004006000075a7 */ /* 0x000e6400080011ff */
[----:B-1----:R-:W-:Y:S05]  /*9570*/  @!P0 BRA `(.L_x_155) ;  /* 0x00000030000c8947 */ /* 0x002fea0003800000 */
.L_x_154:
[----:B------:R-:W-:Y:S05]  /*9580*/  BSYNC B0 ;  /* 0x0000000000007941 */ /* 0x000fea0003800000 */
.L_x_153:
[----:B------:R-:W-:Y:S01]  /*9590*/  ISETP.NE.AND P0, PT, R76, RZ, PT ;  /* 0x000000ff4c00720c */ /* 0x000fe20003f05270 */
[----:B------:R-:W-:Y:S11]  /*95a0*/  VIADD R74, R74, 0x1 ;  /* 0x000000014a4a7836 */ /* 0x000ff60000000000 */
[----:B------:R-:W-:Y:S01]  /*95b0*/  @!UPT UIADD3 URZ, UPT, UPT, URZ, URZ, URZ ;  /* 0x000000fffffff290 */ /* 0x000fe2000fffe0ff */
[----:B------:R3:W4:Y:S04]  /*95c0*/  @P0 LDS.128 R32, [R5] ;  /* 0x0000000005200984 */ /* 0x0007280000000c00 */
[----:B------:R3:W2:Y:S04]  /*95d0*/  @P0 LDS.128 R36, [R4+0x10] ;  /* 0x0000100004240984 */ /* 0x0006a80000000c00 */
[----:B------:R3:W2:Y:S04]  /*95e0*/  @P0 LDS.128 R40, [R3+0x20] ;  /* 0x0000200003280984 */ /* 0x0006a80000000c00 */
[----:B------:R3:W2:Y:S01]  /*95f0*/  @P0 LDS.128 R44, [R2+0x30] ;  /* 0x00003000022c0984 */ /* 0x0006a20000000c00 */
[C---:B------:R-:W-:Y:S04]  /*9600*/  ISETP.NE.AND P0, PT, R74.reuse, 0x4, PT ;  /* 0x000000044a00780c */ /* 0x040fe80003f05270 */
[----:B-1----:R-:W-:Y:S02]  /*9610*/  SEL R0, RZ, 0x1, P0 ;  /* 0x00000001ff007807 */ /* 0x002fe40000000000 */
[----:B------:R-:W-:Y:S02]  /*9620*/  SEL R74, R74, RZ, P0 ;  /* 0x000000ff4a4a7207 */ /* 0x000fe40000000000 */
[----:B------:R-:W-:Y:S02]  /*9630*/  LOP3.LUT R77, R77, R0, RZ, 0x3c, !PT ;  /* 0x000000004d4d7212 */ /* 0x000fe400078e3cff */
.L_x_152:
[----:B------:R-:W-:Y:S05]  /*9640*/  BSYNC B1 ;  /* 0x0000000000017941 */ /* 0x000fea0003800000 */
.L_x_151:
[----:B------:R-:W-:Y:S05]  /*9650*/  VIADD R0, R25, 0x40 ;  /* 0x0000004019007836 */ /* 0x000fea0000000000 */
[----:B------:R-:W-:Y:S04]  /*9660*/  SHF.R.U32.HI R0, RZ, 0x15, R0 ;  /* 0x00000015ff007819 */ /* 0x000fe80000011600 */
[----:B------:R-:W-:Y:S11]  /*9670*/  LOP3.LUT P0, RZ, R0, 0x3, R56, 0x48, !PT ;  /* 0x0000000300ff7812 */ /* 0x000ff60007804838 */
[----:B------:R-:W-:Y:S02]  /*9680*/  @!UPT UIADD3 URZ, UPT, UPT, URZ, URZ, URZ ;  /* 0x000000fffffff290 */ /* 0x000fe4000fffe0ff */
[----:B------:R-:W-:Y:S05]  /*9690*/  @!P0 BRA `(.L_x_156) ;  /* 0x0000000000408947 */ /* 0x000fea0003800000 */
[----:B------:R-:W5:Y:S01]  /*96a0*/  LDCU.64 UR8, c[0x4][0x70] ;  /* 0x01000e00ff0877ac */ /* 0x000f620008000a00 */
[----:B---3--:R-:W-:Y:S01]  /*96b0*/  MOV R3, 0x0 ;  /* 0x0000000000037802 */ /* 0x008fe20000000f00 */
[----:B-1----:R-:W-:Y:S02]  /*96c0*/  HFMA2 R12, -RZ, RZ, 0, 5.9604644775390625e-08 ;  /* 0x00000001ff0c7431 */ /* 0x002fe400000001ff */
[----:B------:R-:W-:Y:S02]  /*96d0*/  IMAD.MOV.U32 R8, RZ, RZ, 0x192 ;  /* 0x00000192ff087424 */ /* 0x000fe400078e00ff */
[----:B------:R-:W-:Y:S01]  /*96e0*/  IMAD.MOV.U32 R13, RZ, RZ, RZ ;  /* 0x000000ffff0d7224 */ /* 0x000fe200078e00ff */
[----:B------:R-:W1:Y:S01]  /*96f0*/  LDCU.64 UR6, c[0x4][0x78] ;  /* 0x01000f00ff0677ac */ /* 0x000e620008000a00 */
[----:B------:R-:W3:Y:S01]  /*9700*/  LDC.64 R2, c[0x4][R3] ;  /* 0x0100000003027b82 */ /* 0x000ee20000000a00 */
[----:B------:R-:W2:Y:S01]  /*9710*/  LDCU.64 UR4, c[0x4][0x10] ;  /* 0x01000200ff0477ac */ /* 0x000ea20008000a00 */
[----:B-----5:R-:W-:Y:S01]  /*9720*/  MOV R5, UR9 ;  /* 0x0000000900057c02 */ /* 0x020fe20008000f00 */
[----:B------:R-:W-:Y:S01]  /*9730*/  IMAD.U32 R4, RZ, RZ, UR8 ;  /* 0x00000008ff047e24 */ /* 0x000fe2000f8e00ff */
[----:B-1----:R-:W-:Y:S01]  /*9740*/  MOV R7, UR7 ;  /* 0x0000000700077c02 */ /* 0x002fe20008000f00 */
[----:B------:R-:W-:Y:S01]  /*9750*/  IMAD.U32 R6, RZ, RZ, UR6 ;  /* 0x00000006ff067e24 */ /* 0x000fe2000f8e00ff */
[----:B--2---:R-:W-:Y:S01]  /*9760*/  MOV R11, UR5 ;  /* 0x00000005000b7c02 */ /* 0x004fe20008000f00 */
[----:B------:R-:W-:Y:S02]  /*9770*/  IMAD.U32 R10, RZ, RZ, UR4 ;  /* 0x00000004ff0a7e24 */ /* 0x000fe4000f8e00ff */
[----:B------:R-:W-:Y:S07]  /*9780*/  LEPC R20, `(.L_x_156) ;  /* 0x000000001014794e */ /* 0x000fee0000000000 */
[----:B---34-:R-:W-:Y:S05]  /*9790*/  CALL.ABS.NOINC R2 ;  /* 0x0000000002007343 */ /* 0x018fea0003c00000 */
.L_x_156:
[----:B------:R-:W-:Y:S05]  /*97a0*/  WARPSYNC.ALL ;  /* 0x0000000000007948 */ /* 0x000fea0003800000 */
[----:B------:R-:W-:Y:S01]  /*97b0*/  R2UR UR4, R25 ;  /* 0x00000000190472ca */ /* 0x000fe200000e0000 */
[----:B------:R-:W-:Y:S01]  /*97c0*/  BSSY.RECONVERGENT B0, `(.L_x_157) ;  /* 0x0000047000007945 */ /* 0x000fe20003800200 */
[----:B------:R-:W-:Y:S02]  /*97d0*/  ISETP.NE.AND P6, PT, R72, RZ, PT ;  /* 0x000000ff4800720c */ /* 0x000fe40003fc5270 */
[----:B------:R-:W-:Y:S02]  /*97e0*/  ISETP.NE.AND P0, PT, R69, RZ, PT ;  /* 0x000000ff4500720c */ /* 0x000fe40003f05270 */
[----:B------:R-:W-:Y:S07]  /*97f0*/  MOV R20, UR47 ;  /* 0x0000002f00147c02 */ /* 0x000fee0008000f00 */
[----:B-1-3--:R-:W1:Y:S02]  /*9800*/  LDTM.x16 R4, tmem[UR4+0x40] ;  /* 0x00004004000479ee */ /* 0x00ae640008240000 */
        /* <DEDUP_REMOVED lines=13> */
[C---:B--2---:R-:W-:Y:S01]  /*98e0*/  FFMA R4, R27.reuse, R36, R4 ;  /* 0x000000241b047223 */ /* 0x044fe20000000004 */
        /* <DEDUP_REMOVED lines=32> */
[----:B--2---:R-:W2:Y:S01]  /*9af0*/  FENCE.VIEW.ASYNC.S ;  /* 0x00000000000073c6 */ /* 0x004ea20000000000 */
[----:B------:R-:W-:Y:S01]  /*9b00*/  @P6 SHF.L.U32 R2, R77, 0x1f, RZ ;  /* 0x0000001f4d026819 */ /* 0x000fe200000006ff */
[----:B--2---:R-:W-:Y:S06]  /*9b10*/  BAR.SYNC.DEFER_BLOCKING 0x1, 0x80 ;  /* 0x0042000000007b1d */ /* 0x004fec0000010000 */
[----:B------:R-:W-:Y:S05]  /*9b20*/  @P0 BRA `(.L_x_158) ;  /* 0x0000000000400947 */ /* 0x000fea0003800000 */
[----:B------:R-:W-:Y:S02]  /*9b30*/  UIADD3 UR4, UPT, UPT, UR43, 0x200, URZ ;  /* 0x000002002b047890 */ /* 0x000fe4000fffe0ff */
[----:B------:R-:W-:Y:S01]  /*9b40*/  UIADD3 UR9, UPT, UPT, UR49, 0x40, URZ ;  /* 0x0000004031097890 */ /* 0x000fe2000fffe0ff */
[----:B------:R-:W-:Y:S01]  /*9b50*/  UMOV UR10, UR50 ;  /* 0x00000032000a7c82 */ /* 0x000fe20008000000 */
[----:B------:R-:W-:Y:S02]  /*9b60*/  UMOV UR11, UR36 ;  /* 0x00000024000b7c82 */ /* 0x000fe40008000000 */
[----:B------:R-:W-:Y:S01]  /*9b70*/  MOV R59, UR4 ;  /* 0x00000004003b7c02 */ /* 0x000fe20008000f00 */
[----:B------:R-:W-:Y:S02]  /*9b80*/  UIADD3 UR4, UP0, UPT, UR54, 0x680, URZ ;  /* 0x0000068036047890 */ /* 0x000fe4000ff1e0ff */
[----:B------:R-:W-:Y:S01]  /*9b90*/  UIADD3 UR13, UPT, UPT, UR49, 0xc0, URZ ;  /* 0x000000c0310d7890 */ /* 0x000fe2000fffe0ff */
[----:B------:R-:W-:Y:S01]  /*9ba0*/  R2UR UR8, R59 ;  /* 0x000000003b0872ca */ /* 0x000fe200000e0000 */
[----:B------:R-:W-:Y:S02]  /*9bb0*/  UIADD3.X UR5, UPT, UPT, URZ, UR55, URZ, UP0, !UPT ;  /* 0x00000037ff057290 */ /* 0x000fe400087fe4ff */
[----:B------:R-:W-:Y:S01]  /*9bc0*/  UIADD3 UR12, UPT, UPT, UR43, 0x1200, URZ ;  /* 0x000012002b0c7890 */ /* 0x000fe2000fffe0ff */
[----:B------:R-:W-:Y:S01]  /*9bd0*/  UMOV UR14, UR50 ;  /* 0x00000032000e7c82 */ /* 0x000fe20008000000 */
[----:B------:R-:W-:Y:S08]  /*9be0*/  UMOV UR15, UR36 ;  /* 0x00000024000f7c82 */ /* 0x000ff00008000000 */
[----:B------:R2:W-:Y:S01]  /*9bf0*/  UTMASTG.3D [UR8], [UR4] ;  /* 0x00000008040073b5 */ /* 0x0005e20008010000 */
[----:B------:R2:W-:Y:S01]  /*9c00*/  UTMASTG.3D [UR12], [UR4] ;  /* 0x0000000c040073b5 */ /* 0x0005e20008010000 */
[----:B------:R0:W-:Y:S01]  /*9c10*/  UTMACMDFLUSH ;  /* 0x00000000000079b7 */ /* 0x0001e20000000000 */
[----:B--2---:R-:W-:Y:S04]  /*9c20*/  DEPBAR.LE SB0, 0x1 ;  /* 0x000080400000791a */ /* 0x004fe80000000000 */
.L_x_158:
[----:B------:R-:W-:Y:S05]  /*9c30*/  BSYNC.RECONVERGENT B0 ;  /* 0x0000000000007941 */ /* 0x000fea0003800200 */
.L_x_157:
[----:B------:R-:W-:Y:S01]  /*9c40*/  BAR.SYNC.DEFER_BLOCKING 0x1, 0x80 ;  /* 0x0042000000007b1d */ /* 0x000fe20000010000 */
[----:B------:R-:W-:Y:S04]  /*9c50*/  UIADD3 UR4, UPT, UPT, UR47, 0x1, URZ ;  /* 0x000000012f047890 */ /* 0x000fe8000fffe0ff */
[----:B------:R-:W-:Y:S04]  /*9c60*/  UISETP.NE.AND UP0, UPT, UR4, 0x4, UPT ;  /* 0x000000040400788c */ /* 0x000fe8000bf05270 */
[----:B------:R-:W-:Y:S01]  /*9c70*/  USEL UR46, UR4, URZ, UP0 ;  /* 0x000000ff042e7287 */ /* 0x000fe20008000000 */
[----:B------:R2:W-:Y:S01]  /*9c80*/  @P6 SYNCS.ARRIVE.TRANS64.RED.A1T0 RZ, [R16+URZ], RZ ;  /* 0x000000ff10ff69a7 */ /* 0x0005e200081004ff */
[----:B------:R-:W-:Y:S01]  /*9c90*/  BSSY B1, `(.L_x_159) ;  /* 0x000001c000017945 */ /* 0x000fe20003800000 */
[----:B------:R-:W3:Y:S02]  /*9ca0*/  @P6 SYNCS.PHASECHK.TRANS64.TRYWAIT P0, [R0+URZ+0x40], R2 ;  /* 0x00004002000065a7 */ /* 0x000ee400080011ff */
[----:B---3--:R-:W-:Y:S01]  /*9cb0*/  @P6 SEL R75, RZ, 0x1, !P0 ;  /* 0x00000001ff4b6807 */ /* 0x008fe20004000000 */
[----:B--2---:R-:W-:Y:S06]  /*9cc0*/  @!P6 BRA `(.L_x_160) ;  /* 0x000000000060e947 */ /* 0x004fec0003800000 */
        /* <DEDUP_REMOVED lines=12> */
.L_x_162:
[----:B------:R-:W-:Y:S05]  /*9d90*/  BSYNC B0 ;  /* 0x0000000000007941 */ /* 0x000fea0003800000 */
.L_x_161:
[----:B------:R-:W-:Y:S01]  /*9da0*/  ISETP.NE.AND P0, PT, R76, RZ, PT ;  /* 0x000000ff4c00720c */ /* 0x000fe20003f05270 */
[----:B------:R-:W-:Y:S11]  /*9db0*/  VIADD R74, R74, 0x1 ;  /* 0x000000014a4a7836 */ /* 0x000ff60000000000 */
[----:B------:R-:W-:Y:S01]  /*9dc0*/  @!UPT UIADD3 URZ, UPT, UPT, URZ, URZ, URZ ;  /* 0x000000fffffff290 */ /* 0x000fe2000fffe0ff */
[----:B------:R2:W3:Y:S04]  /*9dd0*/  @P0 LDS.128 R32, [R5] ;  /* 0x0000000005200984 */ /* 0x0004e80000000c00 */
[----:B------:R2:W4:Y:S04]  /*9de0*/  @P0 LDS.128 R36, [R4+0x10] ;  /* 0x0000100004240984 */ /* 0x0005280000000c00 */
[----:B------:R2:W2:Y:S04]  /*9df0*/  @P0 LDS.128 R40, [R3+0x20] ;  /* 0x0000200003280984 */ /* 0x0004a80000000c00 */
[----:B------:R2:W2:Y:S01]  /*9e00*/  @P0 LDS.128 R44, [R2+0x30] ;  /* 0x00003000022c0984 */ /* 0x0004a20000000c00 */
[C---:B------:R-:W-:Y:S04]  /*9e10*/  ISETP.NE.AND P0, PT, R74.reuse, 0x4, PT ;  /* 0x000000044a00780c */ /* 0x040fe80003f05270 */
[----:B-1----:R-:W-:Y:S02]  /*9e20*/  SEL R0, RZ, 0x1, P0 ;  /* 0x00000001ff007807 */ /* 0x002fe40000000000 */
[----:B------:R-:W-:Y:S02]  /*9e30*/  SEL R74, R74, RZ, P0 ;  /* 0x000000ff4a4a7207 */ /* 0x000fe40000000000 */
[----:B------:R-:W-:Y:S02]  /*9e40*/  LOP3.LUT R77, R77, R0, RZ, 0x3c, !PT ;  /* 0x000000004d4d7212 */ /* 0x000fe400078e3cff */
.L_x_160:
[----:B------:R-:W-:Y:S05]  /*9e50*/  BSYNC B1 ;  /* 0x0000000000017941 */ /* 0x000fea0003800000 */
.L_x_159:
[----:B------:R-:W-:Y:S05]  /*9e60*/  VIADD R0, R25, 0x50 ;  /* 0x0000005019007836 */ /* 0x000fea0000000000 */
[----:B------:R-:W-:Y:S04]  /*9e70*/  SHF.R.U32.HI R0, RZ, 0x15, R0 ;  /* 0x00000015ff007819 */ /* 0x000fe80000011600 */
[----:B------:R-:W-:Y:S11]  /*9e80*/  LOP3.LUT P0, RZ, R0, 0x3, R56, 0x48, !PT ;  /* 0x0000000300ff7812 */ /* 0x000ff60007804838 */
[----:B------:R-:W-:Y:S02]  /*9e90*/  @!UPT UIADD3 URZ, UPT, UPT, URZ, URZ, URZ ;  /* 0x000000fffffff290 */ /* 0x000fe4000fffe0ff */
[----:B------:R-:W-:Y:S05]  /*9ea0*/  @!P0 BRA `(.L_x_164) ;  /* 0x0000000000408947 */ /* 0x000fea0003800000 */
[----:B------:R-:W5:Y:S01]  /*9eb0*/  LDCU.64 UR8, c[0x4][0x70] ;  /* 0x01000e00ff0877ac */ /* 0x000f620008000a00 */
[----:B--2---:R-:W-:Y:S01]  /*9ec0*/  MOV R3, 0x0 ;  /* 0x0000000000037802 */ /* 0x004fe20000000f00 */
[----:B-1----:R-:W-:Y:S02]  /*9ed0*/  HFMA2 R12, -RZ, RZ, 0, 5.9604644775390625e-08 ;  /* 0x00000001ff0c7431 */ /* 0x002fe400000001ff */
[----:B------:R-:W-:Y:S02]  /*9ee0*/  IMAD.MOV.U32 R8, RZ, RZ, 0x192 ;  /* 0x00000192ff087424 */ /* 0x000fe400078e00ff */
[----:B------:R-:W-:Y:S01]  /*9ef0*/  IMAD.MOV.U32 R13, RZ, RZ, RZ ;  /* 0x000000ffff0d7224 */ /* 0x000fe200078e00ff */
[----:B------:R-:W1:Y:S01]  /*9f00*/  LDCU.64 UR6, c[0x4][0x78] ;  /* 0x01000f00ff0677ac */ /* 0x000e620008000a00 */
[----:B------:R-:W2:Y:S01]  /*9f10*/  LDC.64 R2, c[0x4][R3] ;  /* 0x0100000003027b82 */ /* 0x000ea20000000a00 */
[----:B------:R-:W3:Y:S01]  /*9f20*/  LDCU.64 UR4, c[0x4][0x10] ;  /* 0x01000200ff0477ac */ /* 0x000ee20008000a00 */
[----:B-----5:R-:W-:Y:S01]  /*9f30*/  MOV R5, UR9 ;  /* 0x0000000900057c02 */ /* 0x020fe20008000f00 */
[----:B------:R-:W-:Y:S01]  /*9f40*/  IMAD.U32 R4, RZ, RZ, UR8 ;  /* 0x00000008ff047e24 */ /* 0x000fe2000f8e00ff */
[----:B-1----:R-:W-:Y:S01]  /*9f50*/  MOV R7, UR7 ;  /* 0x0000000700077c02 */ /* 0x002fe20008000f00 */
[----:B------:R-:W-:Y:S01]  /*9f60*/  IMAD.U32 R6, RZ, RZ, UR6 ;  /* 0x00000006ff067e24 */ /* 0x000fe2000f8e00ff */
[----:B---3--:R-:W-:Y:S01]  /*9f70*/  MOV R11, UR5 ;  /* 0x00000005000b7c02 */ /* 0x008fe20008000f00 */
[----:B------:R-:W-:Y:S02]  /*9f80*/  IMAD.U32 R10, RZ, RZ, UR4 ;  /* 0x00000004ff0a7e24 */ /* 0x000fe4000f8e00ff */
[----:B------:R-:W-:Y:S07]  /*9f90*/  LEPC R20, `(.L_x_164) ;  /* 0x000000001014794e */ /* 0x000fee0000000000 */
[----:B--2-4-:R-:W-:Y:S05]  /*9fa0*/  CALL.ABS.NOINC R2 ;  /* 0x0000000002007343 */ /* 0x014fea0003c00000 */
.L_x_164:
[----:B------:R-:W-:Y:S05]  /*9fb0*/  WARPSYNC.ALL ;  /* 0x0000000000007948 */ /* 0x000fea0003800000 */
[----:B------:R-:W-:Y:S01]  /*9fc0*/  R2UR UR4, R25 ;  /* 0x00000000190472ca */ /* 0x000fe200000e0000 */
[----:B------:R-:W-:Y:S01]  /*9fd0*/  BSSY.RECONVERGENT B0, `(.L_x_165) ;  /* 0x0000045000007945 */ /* 0x000fe20003800200 */
[----:B------:R-:W-:Y:S02]  /*9fe0*/  ISETP.NE.AND P6, PT, R72, RZ, PT ;  /* 0x000000ff4800720c */ /* 0x000fe40003fc5270 */
[----:B------:R-:W-:Y:S02]  /*9ff0*/  ISETP.NE.AND P0, PT, R69, RZ, PT ;  /* 0x000000ff4500720c */ /* 0x000fe40003f05270 */
[----:B------:R-:W-:Y:S07]  /*a000*/  MOV R20, UR46 ;  /* 0x0000002e00147c02 */ /* 0x000fee0008000f00 */
[----:B-12---:R-:W1:Y:S02]  /*a010*/  LDTM.x16 R4, tmem[UR4+0x50] ;  /* 0x00005004000479ee */ /* 0x006e640008240000 */
[----:B------:R-:W-:Y:S01]  /*a020*/  @P6 LEA R20, R20, UR43, 0x3 ;  /* 0x0000002b14146c11 */ /* 0x000fe2000f8e18ff */
[C---:B-1----:R-:W-:Y:S01]  /*a030*/  FMUL R0, R24.reuse, R4 ;  /* 0x0000000418007220 */ /* 0x042fe20000400000 */
[C---:B------:R-:W-:Y:S01]  /*a040*/  FMUL R2, R24.reuse, R5 ;  /* 0x0000000518027220 */ /* 0x040fe20000400000 */
[C---:B------:R-:W-:Y:S01]  /*a050*/  FMUL R3, R24.reuse, R6 ;  /* 0x0000000618037220 */ /* 0x040fe20000400000 */
[C---:B------:R-:W-:Y:S01]  /*a060*/  FMUL R7, R24.reuse, R7 ;  /* 0x0000000718077220 */ /* 0x040fe20000400000 */
[C---:B---3--:R-:W-:Y:S01]  /*a070*/  FFMA R28, R27.reuse, R32, R0 ;  /* 0x000000201b1c7223 */ /* 0x048fe20000000000 */
[C---:B------:R-:W-:Y:S01]  /*a080*/  FMUL R4, R24.reuse, R8 ;  /* 0x0000000818047220 */ /* 0x040fe20000400000 */
[C---:B------:R-:W-:Y:S01]  /*a090*/  FFMA R29, R27.reuse, R33, R2 ;  /* 0x000000211b1d7223 */ /* 0x040fe20000000002 */
[C---:B------:R-:W-:Y:S01]  /*a0a0*/  FMUL R5, R24.reuse, R9 ;  /* 0x0000000918057220 */ /* 0x040fe20000400000 */
[C---:B------:R-:W-:Y:S01]  /*a0b0*/  FFMA R30, R27.reuse, R34, R3 ;  /* 0x000000221b1e7223 */ /* 0x040fe20000000003 */
[C---:B------:R-:W-:Y:S01]  /*a0c0*/  FMUL R6, R24.reuse, R10 ;  /* 0x0000000a18067220 */ /* 0x040fe20000400000 */
[C---:B------:R-:W-:Y:S01]  /*a0d0*/  FFMA R31, R27.reuse, R35, R7 ;  /* 0x000000231b1f7223 */ /* 0x040fe20000000007 */
[C---:B------:R-:W-:Y:S01]  /*a0e0*/  FMUL R11, R24.reuse, R11 ;  /* 0x0000000b180b7220 */ /* 0x040fe20000400000 */
[C---:B----4-:R-:W-:Y:S01]  /*a0f0*/  FFMA R4, R27.reuse, R36, R4 ;  /* 0x000000241b047223 */ /* 0x050fe20000000004 */
        /* <DEDUP_REMOVED lines=49> */
[----:B--2---:R-:W-:Y:S04]  /*a410*/  DEPBAR.LE SB0, 0x1 ;  /* 0x000080400000791a */ /* 0x004fe80000000000 */
.L_x_166:
[----:B------:R-:W-:Y:S05]  /*a420*/  BSYNC.RECONVERGENT B0 ;  /* 0x0000000000007941 */ /* 0x000fea0003800200 */
.L_x_165:
        /* <DEDUP_REMOVED lines=21> */
.L_x_170:
[----:B------:R-:W-:Y:S05]  /*a580*/  BSYNC B0 ;  /* 0x0000000000007941 */ /* 0x000fea0003800000 */
.L_x_169:
        /* <DEDUP_REMOVED lines=11> */
.L_x_168:
[----:B------:R-:W-:Y:S05]  /*a640*/  BSYNC B1 ;  /* 0x0000000000017941 */ /* 0x000fea0003800000 */
.L_x_167:
        /* <DEDUP_REMOVED lines=21> */
.L_x_172:
        /* <DEDUP_REMOVED lines=71> */
.L_x_174:
[----:B------:R-:W-:Y:S05]  /*ac10*/  BSYNC.RECONVERGENT B0 ;  /* 0x0000000000007941 */ /* 0x000fea0003800200 */
.L_x_173:
        /* <DEDUP_REMOVED lines=21> */
.L_x_178:
[----:B------:R-:W-:Y:S05]  /*ad70*/  BSYNC B0 ;  /* 0x0000000000007941 */ /* 0x000fea0003800000 */
.L_x_177:
[----:B------:R-:W-:Y:S11]  /*ad80*/  ISETP.NE.AND P0, PT, R76, RZ, PT ;  /* 0x000000ff4c00720c */ /* 0x000ff60003f05270 */
[----:B------:R-:W-:Y:S02]  /*ad90*/  @!UPT UIADD3 URZ, UPT, UPT, URZ, URZ, URZ ;  /* 0x000000fffffff290 */ /* 0x000fe4000fffe0ff */
[----:B------:R2:W3:Y:S04]  /*ada0*/  @P0 LDS.128 R32, [R4] ;  /* 0x0000000004200984 */ /* 0x0004e80000000c00 */
[----:B------:R2:W4:Y:S04]  /*adb0*/  @P0 LDS.128 R36, [R3+0x10] ;  /* 0x0000100003240984 */ /* 0x0005280000000c00 */
[----:B------:R2:W1:Y:S04]  /*adc0*/  @P0 LDS.128 R40, [R2+0x20] ;  /* 0x0000200002280984 */ /* 0x0004680000000c00 */
[----:B------:R2:W1:Y:S02]  /*add0*/  @P0 LDS.128 R44, [R74+0x30] ;  /* 0x000030004a2c0984 */ /* 0x0004640000000c00 */
.L_x_176:
[----:B------:R-:W-:Y:S05]  /*ade0*/  BSYNC B1 ;  /* 0x0000000000017941 */ /* 0x000fea0003800000 */
.L_x_175:
[----:B-1----:R-:W-:Y:S05]  /*adf0*/  VIADD R0, R25, 0x70 ;  /* 0x0000007019007836 */ /* 0x002fea0000000000 */
[----:B------:R-:W-:Y:S04]  /*ae00*/  SHF.R.U32.HI R0, RZ, 0x15, R0 ;  /* 0x00000015ff007819 */ /* 0x000fe80000011600 */
[----:B------:R-:W-:Y:S11]  /*ae10*/  LOP3.LUT P0, RZ, R0, 0x3, R56, 0x48, !PT ;  /* 0x0000000300ff7812 */ /* 0x000ff60007804838 */
[----:B------:R-:W-:Y:S02]  /*ae20*/  @!UPT UIADD3 URZ, UPT, UPT, URZ, URZ, URZ ;  /* 0x000000fffffff290 */ /* 0x000fe4000fffe0ff */
[----:B------:R-:W-:Y:S05]  /*ae30*/  @!P0 BRA `(.L_x_180) ;  /* 0x0000000000408947 */ /* 0x000fea0003800000 */
[----:B------:R-:W1:Y:S01]  /*ae40*/  LDCU.64 UR8, c[0x4][0x70] ;  /* 0x01000e00ff0877ac */ /* 0x000e620008000a00 */
[----:B--2---:R-:W-:Y:S01]  /*ae50*/  MOV R3, 0x0 ;  /* 0x0000000000037802 */ /* 0x004fe20000000f00 */
[----:B------:R-:W-:Y:S02]  /*ae60*/  HFMA2 R12, -RZ, RZ, 0, 5.9604644775390625e-08 ;  /* 0x00000001ff0c7431 */ /* 0x000fe400000001ff */
[----:B------:R-:W-:Y:S02]  /*ae70*/  IMAD.MOV.U32 R8, RZ, RZ, 0x192 ;  /* 0x00000192ff087424 */ /* 0x000fe400078e00ff */
[----:B------:R-:W-:Y:S01]  /*ae80*/  IMAD.MOV.U32 R13, RZ, RZ, RZ ;  /* 0x000000ffff0d7224 */ /* 0x000fe200078e00ff */
[----:B------:R-:W2:Y:S01]  /*ae90*/  LDCU.64 UR6, c[0x4][0x78] ;  /* 0x01000f00ff0677ac */ /* 0x000ea20008000a00 */
[----:B------:R-:W3:Y:S01]  /*aea0*/  LDC.64 R2, c[0x4][R3] ;  /* 0x0100000003027b82 */ /* 0x000ee20000000a00 */
[----:B------:R-:W5:Y:S01]  /*aeb0*/  LDCU.64 UR4, c[0x4][0x10] ;  /* 0x01000200ff0477ac */ /* 0x000f620008000a00 */
[----:B-1----:R-:W-:Y:S01]  /*aec0*/  MOV R5, UR9 ;  /* 0x0000000900057c02 */ /* 0x002fe20008000f00 */
[----:B------:R-:W-:Y:S01]  /*aed0*/  IMAD.U32 R4, RZ, RZ, UR8 ;  /* 0x00000008ff047e24 */ /* 0x000fe2000f8e00ff */
[----:B--2---:R-:W-:Y:S01]  /*aee0*/  MOV R7, UR7 ;  /* 0x0000000700077c02 */ /* 0x004fe20008000f00 */
[----:B------:R-:W-:Y:S01]  /*aef0*/  IMAD.U32 R6, RZ, RZ, UR6 ;  /* 0x00000006ff067e24 */ /* 0x000fe2000f8e00ff */
[----:B-----5:R-:W-:Y:S01]  /*af00*/  MOV R11, UR5 ;  /* 0x00000005000b7c02 */ /* 0x020fe20008000f00 */
[----:B------:R-:W-:Y:S02]  /*af10*/  IMAD.U32 R10, RZ, RZ, UR4 ;  /* 0x00000004ff0a7e24 */ /* 0x000fe4000f8e00ff */
[----:B------:R-:W-:Y:S07]  /*af20*/  LEPC R20, `(.L_x_180) ;  /* 0x000000001014794e */ /* 0x000fee0000000000 */
[----:B---34-:R-:W-:Y:S05]  /*af30*/  CALL.ABS.NOINC R2 ;  /* 0x0000000002007343 */ /* 0x018fea0003c00000 */
.L_x_180:
[----:B------:R-:W-:Y:S01]  /*af40*/  ISETP.NE.AND P0, PT, R69, RZ, PT ;  /* 0x000000ff4500720c */ /* 0x000fe20003f05270 */
[----:B------:R-:W-:Y:S05]  /*af50*/  WARPSYNC.ALL ;  /* 0x0000000000007948 */ /* 0x000fea0003800000 */
[----:B------:R-:W-:Y:S01]  /*af60*/  R2UR UR4, R25 ;  /* 0x00000000190472ca */ /* 0x000fe200000e0000 */
[----:B------:R-:W-:Y:S01]  /*af70*/  BSSY.RECONVERGENT B0, `(.L_x_181) ;  /* 0x0000040000007945 */ /* 0x000fe20003800200 */
[----:B------:R-:W-:Y:S04]  /*af80*/  IADD3 R73, PT, PT, R73, 0xd0, RZ ;  /* 0x000000d049497810 */ /* 0x000fe80007ffe0ff */
[----:B------:R-:W-:Y:S07]  /*af90*/  LOP3.LUT R73, R73, 0xfefffff8, RZ, 0xc0, !PT ;  /* 0xfefffff849497812 */ /* 0x000fee00078ec0ff */
[----:B--2---:R-:W1:Y:S01]  /*afa0*/  LDTM.x16 R4, tmem[UR4+0x70] ;  /* 0x00007004000479ee */ /* 0x004e620008240000 */
[----:B------:R-:W-:Y:S01]  /*afb0*/  NOP ;  /* 0x0000000000007918 */ /* 0x000fe20000000000 */
[----:B-1----:R1:W-:Y:S01]  /*afc0*/  SYNCS.ARRIVE.TRANS64.RED.A1T0 RZ, [R73+URZ], RZ ;  /* 0x000000ff49ff79a7 */ /* 0x0023e200081004ff */
[C---:B------:R-:W-:Y:S01]  /*afd0*/  FMUL R0, R24.reuse, R4 ;  /* 0x0000000418007220 */ /* 0x040fe20000400000 */
        /* <DEDUP_REMOVED lines=40> */
[----:B--2---:R-:W2:Y:S02]  /*b260*/  FENCE.VIEW.ASYNC.S ;  /* 0x00000000000073c6 */ /* 0x004ea40000000000 */
        /* <DEDUP_REMOVED lines=16> */
.L_x_182:
[----:B------:R-:W-:Y:S05]  /*b370*/  BSYNC.RECONVERGENT B0 ;  /* 0x0000000000007941 */ /* 0x000fea0003800200 */
.L_x_181:
[----:B------:R-:W-:Y:S01]  /*b380*/  BAR.SYNC.DEFER_BLOCKING 0x1, 0x80 ;  /* 0x0042000000007b1d */ /* 0x000fe20000010000 */
[----:B------:R-:W-:Y:S01]  /*b390*/  UISETP.NE.AND UP0, UPT, UR52, -0x8, UPT ;  /* 0xfffffff83400788c */ /* 0x000fe2000bf05270 */
[----:B------:R-:W-:Y:S08]  /*b3a0*/  IADD3 R22, PT, PT, R22, 0x1, RZ ;  /* 0x0000000116167810 */ /* 0x000ff00007ffe0ff */
[----:B------:R-:W-:Y:S05]  /*b3b0*/  BRA.U !UP0, `(.L_x_183) ;  /* 0x0000000108287547 */ /* 0x000fea000b800000 */
[----:B------:R-:W-:Y:S01]  /*b3c0*/  ISETP.NE.AND P0, PT, R72, RZ, PT ;  /* 0x000000ff4800720c */ /* 0x000fe20003f05270 */
[----:B------:R-:W-:Y:S01]  /*b3d0*/  IMAD.U32 R2, RZ, RZ, UR47 ;  /* 0x0000002fff027e24 */ /* 0x000fe2000f8e00ff */
[----:B------:R-:W-:Y:S01]  /*b3e0*/  UIADD3 UR4, UPT, UPT, UR47, 0x1, URZ ;  /* 0x000000012f047890 */ /* 0x000fe2000fffe0ff */
[----:B------:R-:W-:Y:S03]  /*b3f0*/  IMAD.U32 R0, RZ, RZ, UR53 ;  /* 0x00000035ff007e24 */ /* 0x000fe6000f8e00ff */
[----:B------:R-:W-:Y:S04]  /*b400*/  UISETP.NE.AND UP0, UPT, UR4, 0x4, UPT ;  /* 0x000000040400788c */ /* 0x000fe8000bf05270 */
[----:B------:R-:W-:Y:S03]  /*b410*/  USEL UR47, UR4, URZ, UP0 ;  /* 0x000000ff042f7287 */ /* 0x000fe60008000000 */
[----:B------:R-:W-:Y:S05]  /*b420*/  @P0 LEA R2, R2, UR43, 0x3 ;  /* 0x0000002b02020c11 */ /* 0x000fea000f8e18ff */
[----:B------:R-:W-:Y:S05]  /*b430*/  @P0 VIADD R2, R2, 0x60 ;  /* 0x0000006002020836 */ /* 0x000fea0000000000 */
[----:B------:R-:W-:Y:S04]  /*b440*/  @P0 PRMT R0, R0, 0x654, R2 ;  /* 0x0000065400000816 */ /* 0x000fe80000000002 */
[----:B------:R2:W-:Y:S03]  /*b450*/  @P0 SYNCS.ARRIVE.TRANS64.RED.A1T0 RZ, [R0+URZ], RZ ;  /* 0x000000ff00ff09a7 */ /* 0x0005e600081004ff */
.L_x_183:
[----:B------:R-:W-:Y:S01]  /*b460*/  R2UR UR6, R71 ;  /* 0x00000000470672ca */ /* 0x000fe200000e0000 */
[----:B------:R-:W-:Y:S01]  /*b470*/  UIADD3 UR52, UPT, UPT, UR52, 0x8, URZ ;  /* 0x0000000834347890 */ /* 0x000fe2000fffe0ff */
[----:B------:R-:W-:Y:S02]  /*b480*/  R2UR UR5, R57 ;  /* 0x00000000390572ca */ /* 0x000fe400000e0000 */
[----:B------:R-:W-:Y:S02]  /*b490*/  R2UR UR4, R58 ;  /* 0x000000003a0472ca */ /* 0x000fe400000e0000 */
[----:B------:R-:W-:Y:S02]  /*b4a0*/  R2UR UR36, R70 ;  /* 0x00000000462472ca */ /* 0x000fe400000e0000 */
[----:B------:R-:W-:Y:S02]  /*b4b0*/  ISETP.NE.AND P0, PT, R61, 0x2, PT ;  /* 0x000000023d00780c */ /* 0x000fe40003f05270 */
[----:B------:R-:W-:Y:S02]  /*b4c0*/  ISETP.NE.AND P1, PT, R22, 0x4, PT ;  /* 0x000000041600780c */ /* 0x000fe40003f25270 */
[----:B------:R-:W-:Y:S01]  /*b4d0*/  SEL R2, RZ, 0x1, P0 ;  /* 0x00000001ff027807 */ /* 0x000fe20000000000 */
[----:B------:R-:W-:Y:S01]  /*b4e0*/  UISETP.NE.AND UP0, UPT, UR6, URZ, UPT ;  /* 0x000000ff0600728c */ /* 0x000fe2000bf05270 */
[----:B--2---:R-:W-:Y:S01]  /*b4f0*/  SEL R0, RZ, 0x1, P1 ;  /* 0x00000001ff007807 */ /* 0x004fe20000800000 */
[----:B------:R-:W-:Y:S01]  /*b500*/  UIADD3 UR24, UPT, UPT, UR37, UR5, URZ ;  /* 0x0000000525187290 */ /* 0x000fe2000fffe0ff */
[----:B------:R-:W-:Y:S01]  /*b510*/  LOP3.LUT R63, R63, R2, RZ, 0x3c, !PT ;  /* 0x000000023f3f7212 */ /* 0x000fe200078e3cff */
[----:B------:R-:W-:Y:S01]  /*b520*/  UIADD3 UR20, UPT, UPT, UR38, UR4, URZ ;  /* 0x0000000426147290 */ /* 0x000fe2000fffe0ff */
[----:B------:R-:W-:Y:S02]  /*b530*/  LOP3.LUT R64, R64, R0, RZ, 0x3c, !PT ;  /* 0x0000000040407212 */ /* 0x000fe400078e3cff */
[----:B------:R-:W-:Y:S02]  /*b540*/  SEL R61, R61, RZ, P0 ;  /* 0x000000ff3d3d7207 */ /* 0x000fe40000000000 */
[----:B------:R-:W-:Y:S01]  /*b550*/  SEL R22, R22, RZ, P1 ;  /* 0x000000ff16167207 */ /* 0x000fe20000800000 */
[----:B------:R-:W-:Y:S06]  /*b560*/  BRA.U UP0, `(.L_x_184) ;  /* 0xffffffb100b87547 */ /* 0x000fec000b83ffff */
[----:B------:R-:W2:Y:S01]  /*b570*/  LDCU.64 UR4, c[0x0][0x888] ;  /* 0x00011100ff0477ac */ /* 0x000ea20008000a00 */
[----:B------:R-:W3:Y:S01]  /*b580*/  LDCU.64 UR6, c[0x0][0x890] ;  /* 0x00011200ff0677ac */ /* 0x000ee20008000a00 */
[----:B--2---:R-:W-:Y:S02]  /*b590*/  ISETP.NE.U32.AND P2, PT, RZ, UR4, PT ;  /* 0x00000004ff007c0c */ /* 0x004fe4000bf45070 */
[----:B---3--:R-:W-:Y:S02]  /*b5a0*/  ISETP.NE.U32.AND P1, PT, RZ, UR6, PT ;  /* 0x00000006ff007c0c */ /* 0x008fe4000bf25070 */
[----:B------:R-:W-:Y:S02]  /*b5b0*/  ISETP.NE.AND.EX P2, PT, RZ, UR5, PT, P2 ;  /* 0x00000005ff007c0c */ /* 0x000fe4000bf45320 */
[----:B------:R-:W-:-:S13]  /*b5c0*/  ISETP.NE.AND.EX P0, PT, RZ, UR7, PT, P1 ;  /* 0x00000007ff007c0c */ /* 0x000fda000bf05310 */
[----:B------:R-:W-:Y:S05]  /*b5d0*/  @P2 BRA P0, `(.L_x_185) ;  /* 0x00000000003c2947 */ /* 0x000fea0000000000 */
[----:B------:R-:W-:-:S13]  /*b5e0*/  ISETP.NE.AND.EX P1, PT, RZ, UR7, PT, P1 ;  /* 0x00000007ff007c0c */ /* 0x000fda000bf25310 */
[----:B------:R-:W-:Y:S05]  /*b5f0*/  @P1 BRA `(.L_x_186) ;  /* 0x00000000000c1947 */ /* 0x000fea0003800000 */
[----:B------:R-:W-:-:S13]  /*b600*/  FSETP.NEU.AND P0, PT, R27, RZ, PT ;  /* 0x000000ff1b00720b */ /* 0x000fda0003f0d000 */
[----:B------:R-:W-:Y:S05]  /*b610*/  @!P0 EXIT ;  /* 0x000000000000894d */ /* 0x000fea0003800000 */
[----:B------:R-:W-:Y:S05]  /*b620*/  BRA `(.L_x_185) ;  /* 0x0000000000287947 */ /* 0x000fea0003800000 */
.L_x_186:
[----:B------:R-:W-:Y:S01]  /*b630*/  ISETP.NE.AND P0, PT, R60, RZ, PT ;  /* 0x000000ff3c00720c */ /* 0x000fe20003f05270 */
[----:B------:R-:W-:-:S12]  /*b640*/  BSSY.RECONVERGENT B0, `(.L_x_185) ;  /* 0x0000008000007945 */ /* 0x000fd80003800200 */
[----:B------:R-:W-:Y:S05]  /*b650*/  @P0 BRA `(.L_x_187) ;  /* 0x0000000000100947 */ /* 0x000fea0003800000 */
[----:B------:R-:W-:-:S04]  /*b660*/  ISETP.NE.U32.AND P0, PT, RZ, UR4, PT ;  /* 0x00000004ff007c0c */ /* 0x000fc8000bf05070 */
[----:B------:R-:W-:-:S13]  /*b670*/  ISETP.NE.AND.EX P0, PT, RZ, UR5, PT, P0 ;  /* 0x00000005ff007c0c */ /* 0x000fda000bf05300 */
[----:B------:R-:W-:Y:S05]  /*b680*/  @!P0 EXIT ;  /* 0x000000000000894d */ /* 0x000fea0003800000 */
[----:B------:R-:W-:Y:S05]  /*b690*/  BRA `(.L_x_188) ;  /* 0x0000000000087947 */ /* 0x000fea0003800000 */
.L_x_187:
[----:B------:R-:W-:-:S13]  /*b6a0*/  FSETP.NEU.AND P0, PT, R27, RZ, PT ;  /* 0x000000ff1b00720b */ /* 0x000fda0003f0d000 */
[----:B------:R-:W-:Y:S05]  /*b6b0*/  @!P0 EXIT ;  /* 0x000000000000894d */ /* 0x000fea0003800000 */
.L_x_188:
[----:B------:R-:W-:Y:S05]  /*b6c0*/  BSYNC.RECONVERGENT B0 ;  /* 0x0000000000007941 */ /* 0x000fea0003800200 */
.L_x_185:
[----:B------:R-:W-:Y:S01]  /*b6d0*/  ULEA UR6, UR47, UR43, 0x3 ;  /* 0x0000002b2f067291 */ /* 0x000fe2000f8e18ff */
[----:B------:R-:W-:-:S04]  /*b6e0*/  DEPBAR.LE SB0, 0x0 ;  /* 0x000080000000791a */ /* 0x000fc80000000000 */
[----:B------:R-:W-:-:S04]  /*b6f0*/  UIADD3 UR6, UPT, UPT, UR6, 0x60, URZ ;  /* 0x0000006006067890 */ /* 0x000fc8000fffe0ff */
[----:B------:R-:W-:-:S09]  /*b700*/  UPRMT UR6, UR53, 0x654, UR6 ;  /* 0x0000065435067896 */ /* 0x000fd20008000006 */
[----:B------:R-:W-:Y:S01]  /*b710*/  SYNCS.ARRIVE.TRANS64.RED.A1T0 RZ, [UR6], RZ ;  /* 0x000000ffffff79a7 */ /* 0x000fe20008100406 */
[----:B------:R-:W-:Y:S05]  /*b720*/  EXIT ;  /* 0x000000000000794d */ /* 0x000fea0003800000 */
.L_x_24:
[----:B--2---:R2:W3:Y:S02]  /*b730*/  SYNCS.PHASECHK.TRANS64.TRYWAIT P0, [R0+URZ+0x100], R2 ;  /* 0x00010002000075a7 */ /* 0x0044e400080011ff */
[----:B---3--:R-:W-:Y:S05]  /*b740*/  @!P0 NANOSLEEP.SYNCS 0x989680 ;  /* 0x009896800000895d */ /* 0x008fea0003900000 */
[----:B------:R-:W3:Y:S02]  /*b750*/  @!P0 SYNCS.PHASECHK.TRANS64 P0, [R0+URZ+0x100], R2 ;  /* 0x00010002000085a7 */ /* 0x000ee400080010ff */
[----:B---3--:R-:W-:Y:S05]  /*b760*/  @!P0 BRA `(.L_x_24) ;  /* 0xfffffffc00f08947 */ /* 0x008fea000383ffff */
[----:B------:R-:W-:Y:S05]  /*b770*/  BRA `(.L_x_189) ;  /* 0xffffff6400647947 */ /* 0x000fea000383ffff */
.L_x_27:
[----:B-1----:R-:W-:-:S07]  /*b780*/  MOV R0, UR6 ;  /* 0x0000000600007c02 */ /* 0x002fce0008000f00 */
.L_x_190:
[----:B-1----:R1:W2:Y:S02]  /*b790*/  SYNCS.PHASECHK.TRANS64.TRYWAIT P0, [R0+URZ+0x20], R3 ;  /* 0x00002003000075a7 */ /* 0x0022a400080011ff */
[----:B--2---:R-:W-:Y:S05]  /*b7a0*/  @!P0 NANOSLEEP.SYNCS 0x989680 ;  /* 0x009896800000895d */ /* 0x004fea0003900000 */
[----:B------:R-:W2:Y:S02]  /*b7b0*/  @!P0 SYNCS.PHASECHK.TRANS64 P0, [R0+URZ+0x20], R3 ;  /* 0x00002003000085a7 */ /* 0x000ea400080010ff */
[----:B--2---:R-:W-:Y:S05]  /*b7c0*/  @!P0 BRA `(.L_x_190) ;  /* 0xfffffffc00f08947 */ /* 0x004fea000383ffff */
[----:B------:R-:W-:Y:S05]  /*b7d0*/  BRA `(.L_x_26) ;  /* 0xffffff6400bc7947 */ /* 0x000fea000383ffff */
.L_x_36:
[----:B-1----:R-:W-:-:S07]  /*b7e0*/  MOV R0, UR7 ;  /* 0x0000000700007c02 */ /* 0x002fce0008000f00 */
.L_x_191:
[----:B-1----:R1:W2:Y:S02]  /*b7f0*/  SYNCS.PHASECHK.TRANS64.TRYWAIT P0, [R0+URZ+0x20], R3 ;  /* 0x00002003000075a7 */ /* 0x0022a400080011ff */
[----:B--2---:R-:W-:Y:S05]  /*b800*/  @!P0 NANOSLEEP.SYNCS 0x989680 ;  /* 0x009896800000895d */ /* 0x004fea0003900000 */
[----:B------:R-:W2:Y:S02]  /*b810*/  @!P0 SYNCS.PHASECHK.TRANS64 P0, [R0+URZ+0x20], R3 ;  /* 0x00002003000085a7 */ /* 0x000ea400080010ff */
[----:B--2---:R-:W-:Y:S05]  /*b820*/  @!P0 BRA `(.L_x_191) ;  /* 0xfffffffc00f08947 */ /* 0x004fea000383ffff */
[----:B------:R-:W-:Y:S05]  /*b830*/  BRA `(.L_x_35) ;  /* 0xffffff6800cc7947 */ /* 0x000fea000383ffff */
.L_x_43:
[----:B-1----:R1:W4:Y:S02]  /*b840*/  SYNCS.PHASECHK.TRANS64.TRYWAIT P0, [R3+URZ+0x90], R0 ;  /* 0x00009000030075a7 */ /* 0x00232400080011ff */
[----:B----4-:R-:W-:Y:S05]  /*b850*/  @!P0 NANOSLEEP.SYNCS 0x989680 ;  /* 0x009896800000895d */ /* 0x010fea0003900000 */
[----:B------:R-:W4:Y:S02]  /*b860*/  @!P0 SYNCS.PHASECHK.TRANS64 P0, [R3+URZ+0x90], R0 ;  /* 0x00009000030085a7 */ /* 0x000f2400080010ff */
[----:B----4-:R-:W-:Y:S05]  /*b870*/  @!P0 BRA `(.L_x_43) ;  /* 0xfffffffc00f08947 */ /* 0x010fea000383ffff */
[----:B------:R-:W-:Y:S05]  /*b880*/  BRA `(.L_x_192) ;  /* 0xffffff6c00bc7947 */ /* 0x000fea000383ffff */
.L_x_47:
[----:B------:R-:W-:-:S07]  /*b890*/  MOV R0, UR4 ;  /* 0x0000000400007c02 */ /* 0x000fce0008000f00 */
.L_x_193:
[----:B-1----:R1:W2:Y:S02]  /*b8a0*/  SYNCS.PHASECHK.TRANS64.TRYWAIT P0, [R0+URZ], R2 ;  /* 0x00000002000075a7 */ /* 0x0022a400080011ff */
[----:B--2---:R-:W-:Y:S05]  /*b8b0*/  @!P0 NANOSLEEP.SYNCS 0x989680 ;  /* 0x009896800000895d */ /* 0x004fea0003900000 */
[----:B------:R-:W2:Y:S02]  /*b8c0*/  @!P0 SYNCS.PHASECHK.TRANS64 P0, [R0+URZ], R2 ;  /* 0x00000002000085a7 */ /* 0x000ea400080010ff */
[----:B--2---:R-:W-:Y:S05]  /*b8d0*/  @!P0 BRA `(.L_x_193) ;  /* 0xfffffffc00f08947 */ /* 0x004fea000383ffff */
[----:B------:R-:W-:Y:S05]  /*b8e0*/  BRA `(.L_x_194) ;  /* 0xffffff7400687947 */ /* 0x000fea000383ffff */
.L_x_48:
[----:B------:R-:W-:-:S07]  /*b8f0*/  MOV R0, UR5 ;  /* 0x0000000500007c02 */ /* 0x000fce0008000f00 */
.L_x_195:
[----:B-1----:R1:W2:Y:S02]  /*b900*/  SYNCS.PHASECHK.TRANS64.TRYWAIT P0, [R0+URZ], R3 ;  /* 0x00000003000075a7 */ /* 0x0022a400080011ff */
[----:B--2---:R-:W-:Y:S05]  /*b910*/  @!P0 NANOSLEEP.SYNCS 0x989680 ;  /* 0x009896800000895d */ /* 0x004fea0003900000 */
[----:B------:R-:W2:Y:S02]  /*b920*/  @!P0 SYNCS.PHASECHK.TRANS64 P0, [R0+URZ], R3 ;  /* 0x00000003000085a7 */ /* 0x000ea400080010ff */
[----:B--2---:R-:W-:Y:S05]  /*b930*/  @!P0 BRA `(.L_x_195) ;  /* 0xfffffffc00f08947 */ /* 0x004fea000383ffff */
[----:B------:R-:W-:Y:S05]  /*b940*/  BRA `(.L_x_196) ;  /* 0xffffff7400747947 */ /* 0x000fea000383ffff */
.L_x_49:
[----:B------:R-:W-:-:S07]  /*b950*/  MOV R0, UR5 ;  /* 0x0000000500007c02 */ /* 0x000fce0008000f00 */
.L_x_197:
[----:B-1----:R1:W2:Y:S02]  /*b960*/  SYNCS.PHASECHK.TRANS64.TRYWAIT P0, [R0+URZ], R3 ;  /* 0x00000003000075a7 */ /* 0x0022a400080011ff */
[----:B--2---:R-:W-:Y:S05]  /*b970*/  @!P0 NANOSLEEP.SYNCS 0x989680 ;  /* 0x009896800000895d */ /* 0x004fea0003900000 */
[----:B------:R-:W2:Y:S02]  /*b980*/  @!P0 SYNCS.PHASECHK.TRANS64 P0, [R0+URZ], R3 ;  /* 0x00000003000085a7 */ /* 0x000ea400080010ff */
[----:B--2---:R-:W-:Y:S05]  /*b990*/  @!P0 BRA `(.L_x_197) ;  /* 0xfffffffc00f08947 */ /* 0x004fea000383ffff */
[----:B------:R-:W-:Y:S05]  /*b9a0*/  BRA `(.L_x_198) ;  /* 0xffffff7400807947 */ /* 0x000fea000383ffff */
.L_x_52:
[----:B-1----:R1:W2:Y:S02]  /*b9b0*/  SYNCS.PHASECHK.TRANS64.TRYWAIT P0, [R2+URZ+0xf0], R4 ;  /* 0x0000f004020075a7 */ /* 0x0022a400080011ff */
[----:B--2---:R-:W-:Y:S05]  /*b9c0*/  @!P0 NANOSLEEP.SYNCS 0x989680 ;  /* 0x009896800000895d */ /* 0x004fea0003900000 */
[----:B------:R-:W2:Y:S02]  /*b9d0*/  @!P0 SYNCS.PHASECHK.TRANS64 P0, [R2+URZ+0xf0], R4 ;  /* 0x0000f004020085a7 */ /* 0x000ea400080010ff */
[----:B--2---:R-:W-:Y:S05]  /*b9e0*/  @!P0 BRA `(.L_x_52) ;  /* 0xfffffffc00f08947 */ /* 0x004fea000383ffff */
[----:B------:R-:W-:Y:S05]  /*b9f0*/  BRA `(.L_x_199) ;  /* 0xffffff7400dc7947 */ /* 0x000fea000383ffff */
.L_x_53:
[----:B------:R-:W-:-:S07]  /*ba00*/  MOV R2, UR4 ;  /* 0x0000000400027c02 */ /* 0x000fce0008000f00 */
.L_x_200:
[----:B-1----:R1:W2:Y:S02]  /*ba10*/  SYNCS.PHASECHK.TRANS64.TRYWAIT P0, [R2+URZ+0xa0], R5 ;  /* 0x0000a005020075a7 */ /* 0x0022a400080011ff */
[----:B--2---:R-:W-:Y:S05]  /*ba20*/  @!P0 NANOSLEEP.SYNCS 0x989680 ;  /* 0x009896800000895d */ /* 0x004fea0003900000 */
[----:B------:R-:W2:Y:S02]  /*ba30*/  @!P0 SYNCS.PHASECHK.TRANS64 P0, [R2+URZ+0xa0], R5 ;  /* 0x0000a005020085a7 */ /* 0x000ea400080010ff */
[----:B--2---:R-:W-:Y:S05]  /*ba40*/  @!P0 BRA `(.L_x_200) ;  /* 0xfffffffc00f08947 */ /* 0x004fea000383ffff */
[----:B------:R-:W-:Y:S05]  /*ba50*/  BRA `(.L_x_201) ;  /* 0xffffff7400ec7947 */ /* 0x000fea000383ffff */
.L_x_54:
[----:B-1----:R1:W2:Y:S02]  /*ba60*/  SYNCS.PHASECHK.TRANS64.TRYWAIT P1, [R2+URZ+0x90], R4 ;  /* 0x00009004020075a7 */ /* 0x0022a400080211ff */
[----:B--2---:R-:W-:Y:S05]  /*ba70*/  @!P1 NANOSLEEP.SYNCS 0x989680 ;  /* 0x009896800000995d */ /* 0x004fea0003900000 */
[----:B------:R-:W2:Y:S02]  /*ba80*/  @!P1 SYNCS.PHASECHK.TRANS64 P1, [R2+URZ+0x90], R4 ;  /* 0x00009004020095a7 */ /* 0x000ea400080210ff */
[----:B--2---:R-:W-:Y:S05]  /*ba90*/  @!P1 BRA `(.L_x_54) ;  /* 0xfffffffc00f09947 */ /* 0x004fea000383ffff */
[----:B------:R-:W-:Y:S05]  /*baa0*/  BRA `(.L_x_202) ;  /* 0xffffff78001c7947 */ /* 0x000fea000383ffff */
.L_x_57:
[----:B------:R-:W-:-:S07]  /*bab0*/  MOV R0, UR4 ;  /* 0x0000000400007c02 */ /* 0x000fce0008000f00 */
.L_x_203:
[----:B-1----:R1:W2:Y:S02]  /*bac0*/  SYNCS.PHASECHK.TRANS64.TRYWAIT P0, [R0+URZ+0xa0], R2 ;  /* 0x0000a002000075a7 */ /* 0x0022a400080011ff */
[----:B--2---:R-:W-:Y:S05]  /*bad0*/  @!P0 NANOSLEEP.SYNCS 0x989680 ;  /* 0x009896800000895d */ /* 0x004fea0003900000 */
[----:B------:R-:W2:Y:S02]  /*bae0*/  @!P0 SYNCS.PHASECHK.TRANS64 P0, [R0+URZ+0xa0], R2 ;  /* 0x0000a002000085a7 */ /* 0x000ea400080010ff */
[----:B--2---:R-:W-:Y:S05]  /*baf0*/  @!P0 BRA `(.L_x_203) ;  /* 0xfffffffc00f08947 */ /* 0x004fea000383ffff */
[----:B------:R-:W-:Y:S05]  /*bb00*/  BRA `(.L_x_56) ;  /* 0xffffff7800707947 */ /* 0x000fea000383ffff */
.L_x_66:
[----:B-1----:R-:W-:-:S04]  /*bb10*/  MOV R5, UR5 ;  /* 0x0000000500057c02 */ /* 0x002fc80008000f00 */
[----:B------:R1:W2:Y:S03]  /*bb20*/  SYNCS.PHASECHK.TRANS64.TRYWAIT P0, [R5+URZ+0x8], R6 ;  /* 0x00000806050075a7 */ /* 0x0002a600080011ff */
[----:B--2---:R-:W-:Y:S05]  /*bb30*/  @!P0 NANOSLEEP.SYNCS 0x989680 ;  /* 0x009896800000895d */ /* 0x004fea0003900000 */
[----:B------:R-:W2:Y:S02]  /*bb40*/  @!P0 SYNCS.PHASECHK.TRANS64 P0, [R5+URZ+0x8], R6 ;  /* 0x00000806050085a7 */ /* 0x000ea400080010ff */
[----:B--2---:R-:W-:Y:S05]  /*bb50*/  @!P0 BRA `(.L_x_66) ;  /* 0xfffffffc00ec8947 */ /* 0x004fea000383ffff */
[----:B------:R-:W-:Y:S05]  /*bb60*/  BRA `(.L_x_65) ;  /* 0xffffff7c00247947 */ /* 0x000fea000383ffff */
.L_x_68:
[----:B------:R-:W-:Y:S01]  /*bb70*/  BSSY B0, `(.L_x_204) ;  /* 0x0000006000007945 */ /* 0x000fe20003800000 */
[----:B------:R-:W-:-:S07]  /*bb80*/  MOV R15, 0xffffffff ;  /* 0xffffffff000f7802 */ /* 0x000fce0000000f00 */
[----:B-1---5:R-:W-:Y:S05]  /*bb90*/  WARPSYNC.COLLECTIVE R15, `(.L_x_205) ;  /* 0x000000000f0c7348 */ /* 0x022fea0003c00000 */
[----:B------:R-:W-:Y:S02]  /*bba0*/  ELECT P6, UR79, PT ;  /* 0x00000000004f782f */ /* 0x000fe400038c0000 */
[----:B------:R-:W-:Y:S01]  /*bbb0*/  MOV R14, UR79 ;  /* 0x0000004f000e7c02 */ /* 0x000fe20008000f00 */
[----:B-1---5:R-:W-:Y:S10]  /*bbc0*/  ENDCOLLECTIVE ;  /* 0x000000000000791b */ /* 0x022ff40003800000 */
.L_x_205:
[----:B------:R-:W-:Y:S05]  /*bbd0*/  BSYNC B0 ;  /* 0x0000000000007941 */ /* 0x000fea0003800000 */
.L_x_204:
[----:B------:R-:W-:Y:S01]  /*bbe0*/  PLOP3.LUT P0, PT, P6, PT, PT, 0x80, 0x8 ;  /* 0x000000000008781c */ /* 0x000fe2000370f070 */
[----:B------:R-:W-:-:S12]  /*bbf0*/  BRA `(.L_x_206) ;  /* 0xffffff7c00507947 */ /* 0x000fd8000383ffff */
.L_x_70:
[----:B-1----:R-:W-:-:S04]  /*bc00*/  MOV R0, UR5 ;  /* 0x0000000500007c02 */ /* 0x002fc80008000f00 */
[----:B------:R1:W2:Y:S03]  /*bc10*/  SYNCS.PHASECHK.TRANS64.TRYWAIT P0, [R0+URZ+0x8], R4 ;  /* 0x00000804000075a7 */ /* 0x0002a600080011ff */
[----:B--2---:R-:W-:Y:S05]  /*bc20*/  @!P0 NANOSLEEP.SYNCS 0x989680 ;  /* 0x009896800000895d */ /* 0x004fea0003900000 */
[----:B------:R-:W2:Y:S02]  /*bc30*/  @!P0 SYNCS.PHASECHK.TRANS64 P0, [R0+URZ+0x8], R4 ;  /* 0x00000804000085a7 */ /* 0x000ea400080010ff */
[----:B--2---:R-:W-:Y:S05]  /*bc40*/  @!P0 BRA `(.L_x_70) ;  /* 0xfffffffc00ec8947 */ /* 0x004fea000383ffff */
[----:B------:R-:W-:Y:S05]  /*bc50*/  BRA `(.L_x_69) ;  /* 0xffffff7c00547947 */ /* 0x000fea000383ffff */
.L_x_71:
[----:B-1----:R1:W2:Y:S02]  /*bc60*/  SYNCS.PHASECHK.TRANS64.TRYWAIT P0, [R0+URZ+0x90], R4 ;  /* 0x00009004000075a7 */ /* 0x0022a400080011ff */
[----:B--2---:R-:W-:Y:S05]  /*bc70*/  @!P0 NANOSLEEP.SYNCS 0x989680 ;  /* 0x009896800000895d */ /* 0x004fea0003900000 */
[----:B------:R-:W2:Y:S02]  /*bc80*/  @!P0 SYNCS.PHASECHK.TRANS64 P0, [R0+URZ+0x90], R4 ;  /* 0x00009004000085a7 */ /* 0x000ea400080010ff */
[----:B--2---:R-:W-:Y:S05]  /*bc90*/  @!P0 BRA `(.L_x_71) ;  /* 0xfffffffc00f08947 */ /* 0x004fea000383ffff */
[----:B------:R-:W-:Y:S05]  /*bca0*/  BRA `(.L_x_207) ;  /* 0xffffff8000607947 */ /* 0x000fea000383ffff */
.L_x_73:
[----:B------:R-:W-:-:S07]  /*bcb0*/  MOV R0, UR46 ;  /* 0x0000002e00007c02 */ /* 0x000fce0008000f00 */
.L_x_208:
[----:B-1----:R1:W2:Y:S02]  /*bcc0*/  SYNCS.PHASECHK.TRANS64.TRYWAIT P0, [R0+URZ+0xd0], R4 ;  /* 0x0000d004000075a7 */ /* 0x0022a400080011ff */
[----:B--2---:R-:W-:Y:S05]  /*bcd0*/  @!P0 NANOSLEEP.SYNCS 0x989680 ;  /* 0x009896800000895d */ /* 0x004fea0003900000 */
[----:B------:R-:W2:Y:S02]  /*bce0*/  @!P0 SYNCS.PHASECHK.TRANS64 P0, [R0+URZ+0xd0], R4 ;  /* 0x0000d004000085a7 */ /* 0x000ea400080010ff */
[----:B--2---:R-:W-:Y:S05]  /*bcf0*/  @!P0 BRA `(.L_x_208) ;  /* 0xfffffffc00f08947 */ /* 0x004fea000383ffff */
[----:B------:R-:W-:Y:S05]  /*bd00*/  BRA `(.L_x_209) ;  /* 0xffffff8000ac7947 */ /* 0x000fea000383ffff */
.L_x_76:
[----:B------:R-:W-:Y:S07]  /*bd10*/  MOV R0, UR7 ;  /* 0x0000000700007c02 */ /* 0x000fee0008000f00 */
.L_x_210:
[----:B-1----:R1:W2:Y:S02]  /*bd20*/  SYNCS.PHASECHK.TRANS64.TRYWAIT P0, [R0+URZ], R4 ;  /* 0x00000004000075a7 */ /* 0x0022a400080011ff */
[----:B--2---:R-:W-:Y:S05]  /*bd30*/  @!P0 NANOSLEEP.SYNCS 0x989680 ;  /* 0x009896800000895d */ /* 0x004fea0003900000 */
[----:B------:R-:W2:Y:S02]  /*bd40*/  @!P0 SYNCS.PHASECHK.TRANS64 P0, [R0+URZ], R4 ;  /* 0x00000004000085a7 */ /* 0x000ea400080010ff */
[----:B--2---:R-:W-:Y:S05]  /*bd50*/  @!P0 BRA `(.L_x_210) ;  /* 0xfffffffc00f08947 */ /* 0x004fea000383ffff */
[----:B------:R-:W-:Y:S05]  /*bd60*/  BRA `(.L_x_75) ;  /* 0xffffff8000c07947 */ /* 0x000fea000383ffff */
.L_x_80:
[----:B-1----:R-:W-:-:S07]  /*bd70*/  MOV R0, UR4 ;  /* 0x0000000400007c02 */ /* 0x002fce0008000f00 */
.L_x_211:
[----:B-1----:R1:W2:Y:S02]  /*bd80*/  SYNCS.PHASECHK.TRANS64.TRYWAIT P0, [R0+URZ], R2 ;  /* 0x00000002000075a7 */ /* 0x0022a400080011ff */
[----:B--2---:R-:W-:Y:S05]  /*bd90*/  @!P0 NANOSLEEP.SYNCS 0x989680 ;  /* 0x009896800000895d */ /* 0x004fea0003900000 */
[----:B------:R-:W2:Y:S02]  /*bda0*/  @!P0 SYNCS.PHASECHK.TRANS64 P0, [R0+URZ], R2 ;  /* 0x00000002000085a7 */ /* 0x000ea400080010ff */
[----:B--2---:R-:W-:Y:S05]  /*bdb0*/  @!P0 BRA `(.L_x_211) ;  /* 0xfffffffc00f08947 */ /* 0x004fea000383ffff */
[----:B------:R-:W-:Y:S05]  /*bdc0*/  BRA `(.L_x_212) ;  /* 0xffffff8800047947 */ /* 0x000fea000383ffff */
.L_x_81:
[----:B------:R-:W-:-:S07]  /*bdd0*/  MOV R0, UR5 ;  /* 0x0000000500007c02 */ /* 0x000fce0008000f00 */
.L_x_213:
[----:B-1----:R1:W2:Y:S02]  /*bde0*/  SYNCS.PHASECHK.TRANS64.TRYWAIT P0, [R0+URZ], R3 ;  /* 0x00000003000075a7 */ /* 0x0022a400080011ff */
[----:B--2---:R-:W-:Y:S05]  /*bdf0*/  @!P0 NANOSLEEP.SYNCS 0x989680 ;  /* 0x009896800000895d */ /* 0x004fea0003900000 */
[----:B------:R-:W2:Y:S02]  /*be00*/  @!P0 SYNCS.PHASECHK.TRANS64 P0, [R0+URZ], R3 ;  /* 0x00000003000085a7 */ /* 0x000ea400080010ff */
[----:B--2---:R-:W-:Y:S05]  /*be10*/  @!P0 BRA `(.L_x_213) ;  /* 0xfffffffc00f08947 */ /* 0x004fea000383ffff */
[----:B------:R-:W-:Y:S05]  /*be20*/  BRA `(.L_x_214) ;  /* 0xffffff8800107947 */ /* 0x000fea000383ffff */
.L_x_82:
[----:B------:R-:W-:-:S07]  /*be30*/  MOV R0, UR5 ;  /* 0x0000000500007c02 */ /* 0x000fce0008000f00 */
.L_x_215:
[----:B-1----:R1:W2:Y:S02]  /*be40*/  SYNCS.PHASECHK.TRANS64.TRYWAIT P0, [R0+URZ], R3 ;  /* 0x00000003000075a7 */ /* 0x0022a400080011ff */
[----:B--2---:R-:W-:Y:S05]  /*be50*/  @!P0 NANOSLEEP.SYNCS 0x989680 ;  /* 0x009896800000895d */ /* 0x004fea0003900000 */
[----:B------:R-:W2:Y:S02]  /*be60*/  @!P0 SYNCS.PHASECHK.TRANS64 P0, [R0+URZ], R3 ;  /* 0x00000003000085a7 */ /* 0x000ea400080010ff */
[----:B--2---:R-:W-:Y:S05]  /*be70*/  @!P0 BRA `(.L_x_215) ;  /* 0xfffffffc00f08947 */ /* 0x004fea000383ffff */
[----:B------:R-:W-:Y:S05]  /*be80*/  BRA `(.L_x_216) ;  /* 0xffffff88001c7947 */ /* 0x000fea000383ffff */
.L_x_85:
[----:B------:R-:W-:-:S07]  /*be90*/  MOV R0, UR41 ;  /* 0x0000002900007c02 */ /* 0x000fce0008000f00 */
.L_x_217:
[----:B-1----:R1:W2:Y:S02]  /*bea0*/  SYNCS.PHASECHK.TRANS64.TRYWAIT P1, [R0+URZ+0x110], R2 ;  /* 0x00011002000075a7 */ /* 0x0022a400080211ff */
[----:B--2---:R-:W-:Y:S05]  /*beb0*/  @!P1 NANOSLEEP.SYNCS 0x989680 ;  /* 0x009896800000995d */ /* 0x004fea0003900000 */
[----:B------:R-:W2:Y:S02]  /*bec0*/  @!P1 SYNCS.PHASECHK.TRANS64 P1, [R0+URZ+0x110], R2 ;  /* 0x00011002000095a7 */ /* 0x000ea400080210ff */
[----:B--2---:R-:W-:Y:S05]  /*bed0*/  @!P1 BRA `(.L_x_217) ;  /* 0xfffffffc00f09947 */ /* 0x004fea000383ffff */
[----:B------:R-:W-:Y:S05]  /*bee0*/  BRA `(.L_x_218) ;  /* 0xffffff8800687947 */ /* 0x000fea000383ffff */
.L_x_90:
[----:B--2---:R2:W3:Y:S02]  /*bef0*/  SYNCS.PHASECHK.TRANS64.TRYWAIT P0, [R12+URZ+0x90], R0 ;  /* 0x000090000c0075a7 */ /* 0x0044e400080011ff */
[----:B---3--:R-:W-:Y:S05]  /*bf00*/  @!P0 NANOSLEEP.SYNCS 0x989680 ;  /* 0x009896800000895d */ /* 0x008fea0003900000 */
[----:B------:R-:W3:Y:S02]  /*bf10*/  @!P0 SYNCS.PHASECHK.TRANS64 P0, [R12+URZ+0x90], R0 ;  /* 0x000090000c0085a7 */ /* 0x000ee400080010ff */
[----:B---3--:R-:W-:Y:S05]  /*bf20*/  @!P0 BRA `(.L_x_90) ;  /* 0xfffffffc00f08947 */ /* 0x008fea000383ffff */
[----:B------:R-:W-:Y:S05]  /*bf30*/  BRA `(.L_x_219) ;  /* 0xffffff8c00887947 */ /* 0x000fea000383ffff */
.L_x_93:
[----:B-1----:R-:W-:Y:S07]  /*bf40*/  MOV R0, UR21 ;  /* 0x0000001500007c02 */ /* 0x002fee0008000f00 */
.L_x_220:
[----:B-1----:R1:W2:Y:S02]  /*bf50*/  SYNCS.PHASECHK.TRANS64.TRYWAIT P2, [R0+URZ+0x88], R6 ;  /* 0x00008806000075a7 */ /* 0x0022a400080411ff */
[----:B--2---:R-:W-:Y:S05]  /*bf60*/  @!P2 NANOSLEEP.SYNCS 0x989680 ;  /* 0x009896800000a95d */ /* 0x004fea0003900000 */
[----:B------:R-:W2:Y:S02]  /*bf70*/  @!P2 SYNCS.PHASECHK.TRANS64 P2, [R0+URZ+0x88], R6 ;  /* 0x000088060000a5a7 */ /* 0x000ea400080410ff */
[----:B--2---:R-:W-:Y:S05]  /*bf80*/  @!P2 BRA `(.L_x_220) ;  /* 0xfffffffc00f0a947 */ /* 0x004fea000383ffff */
[----:B------:R-:W-:Y:S05]  /*bf90*/  BRA `(.L_x_92) ;  /* 0xffffff9000f47947 */ /* 0x000fea000383ffff */
.L_x_96:
[----:B------:R-:W-:Y:S07]  /*bfa0*/  MOV R0, UR21 ;  /* 0x0000001500007c02 */ /* 0x000fee0008000f00 */
.L_x_221:
[----:B-1----:R1:W2:Y:S02]  /*bfb0*/  SYNCS.PHASECHK.TRANS64.TRYWAIT P0, [R0+URZ+0x60], R10 ;  /* 0x0000600a000075a7 */ /* 0x0022a400080011ff */
[----:B--2---:R-:W-:Y:S05]  /*bfc0*/  @!P0 NANOSLEEP.SYNCS 0x989680 ;  /* 0x009896800000895d */ /* 0x004fea0003900000 */
[----:B------:R-:W2:Y:S02]  /*bfd0*/  @!P0 SYNCS.PHASECHK.TRANS64 P0, [R0+URZ+0x60], R10 ;  /* 0x0000600a000085a7 */ /* 0x000ea400080010ff */
[----:B--2---:R-:W-:Y:S05]  /*bfe0*/  @!P0 BRA `(.L_x_221) ;  /* 0xfffffffc00f08947 */ /* 0x004fea000383ffff */
[----:B------:R-:W-:Y:S05]  /*bff0*/  BRA `(.L_x_222) ;  /* 0xffffff9400507947 */ /* 0x000fea000383ffff */
.L_x_97:
[----:B------:R-:W-:Y:S07]  /*c000*/  MOV R0, UR21 ;  /* 0x0000001500007c02 */ /* 0x000fee0008000f00 */
.L_x_223:
[----:B-1----:R1:W2:Y:S02]  /*c010*/  SYNCS.PHASECHK.TRANS64.TRYWAIT P0, [R0+URZ+0x68], R10 ;  /* 0x0000680a000075a7 */ /* 0x0022a400080011ff */
[----:B--2---:R-:W-:Y:S05]  /*c020*/  @!P0 NANOSLEEP.SYNCS 0x989680 ;  /* 0x009896800000895d */ /* 0x004fea0003900000 */
[----:B------:R-:W2:Y:S02]  /*c030*/  @!P0 SYNCS.PHASECHK.TRANS64 P0, [R0+URZ+0x68], R10 ;  /* 0x0000680a000085a7 */ /* 0x000ea400080010ff */
[----:B--2---:R-:W-:Y:S05]  /*c040*/  @!P0 BRA `(.L_x_223) ;  /* 0xfffffffc00f08947 */ /* 0x004fea000383ffff */
[----:B------:R-:W-:Y:S05]  /*c050*/  BRA `(.L_x_224) ;  /* 0xffffff9400a87947 */ /* 0x000fea000383ffff */
.L_x_98:
[----:B------:R-:W-:Y:S07]  /*c060*/  MOV R0, UR21 ;  /* 0x0000001500007c02 */ /* 0x000fee0008000f00 */
.L_x_225:
[----:B-1----:R1:W2:Y:S02]  /*c070*/  SYNCS.PHASECHK.TRANS64.TRYWAIT P0, [R0+URZ+0x70], R10 ;  /* 0x0000700a000075a7 */ /* 0x0022a400080011ff */
[----:B--2---:R-:W-:Y:S05]  /*c080*/  @!P0 NANOSLEEP.SYNCS 0x989680 ;  /* 0x009896800000895d */ /* 0x004fea0003900000 */
[----:B------:R-:W2:Y:S02]  /*c090*/  @!P0 SYNCS.PHASECHK.TRANS64 P0, [R0+URZ+0x70], R10 ;  /* 0x0000700a000085a7 */ /* 0x000ea400080010ff */
[----:B--2---:R-:W-:Y:S05]  /*c0a0*/  @!P0 BRA `(.L_x_225) ;  /* 0xfffffffc00f08947 */ /* 0x004fea000383ffff */
[----:B------:R-:W-:Y:S05]  /*c0b0*/  BRA `(.L_x_226) ;  /* 0xffffff9800087947 */ /* 0x000fea000383ffff */
.L_x_99:
[----:B------:R-:W-:Y:S07]  /*c0c0*/  MOV R0, UR21 ;  /* 0x0000001500007c02 */ /* 0x000fee0008000f00 */
.L_x_227:
[----:B-1----:R1:W2:Y:S02]  /*c0d0*/  SYNCS.PHASECHK.TRANS64.TRYWAIT P0, [R0+URZ+0x78], R10 ;  /* 0x0000780a000075a7 */ /* 0x0022a400080011ff */
[----:B--2---:R-:W-:Y:S05]  /*c0e0*/  @!P0 NANOSLEEP.SYNCS 0x989680 ;  /* 0x009896800000895d */ /* 0x004fea0003900000 */
[----:B------:R-:W2:Y:S02]  /*c0f0*/  @!P0 SYNCS.PHASECHK.TRANS64 P0, [R0+URZ+0x78], R10 ;  /* 0x0000780a000085a7 */ /* 0x000ea400080010ff */
[----:B--2---:R-:W-:Y:S05]  /*c100*/  @!P0 BRA `(.L_x_227) ;  /* 0xfffffffc00f08947 */ /* 0x004fea000383ffff */
[----:B------:R-:W-:Y:S05]  /*c110*/  BRA `(.L_x_228) ;  /* 0xffffff9800647947 */ /* 0x000fea000383ffff */
.L_x_100:
[----:B------:R-:W-:Y:S07]  /*c120*/  MOV R0, UR21 ;  /* 0x0000001500007c02 */ /* 0x000fee0008000f00 */
.L_x_229:
[----:B-1----:R1:W2:Y:S02]  /*c130*/  SYNCS.PHASECHK.TRANS64.TRYWAIT P0, [R0+URZ+0x60], R9 ;  /* 0x00006009000075a7 */ /* 0x0022a400080011ff */
[----:B--2---:R-:W-:Y:S05]  /*c140*/  @!P0 NANOSLEEP.SYNCS 0x989680 ;  /* 0x009896800000895d */ /* 0x004fea0003900000 */
[----:B------:R-:W2:Y:S02]  /*c150*/  @!P0 SYNCS.PHASECHK.TRANS64 P0, [R0+URZ+0x60], R9 ;  /* 0x00006009000085a7 */ /* 0x000ea400080010ff */
[----:B--2---:R-:W-:Y:S05]  /*c160*/  @!P0 BRA `(.L_x_229) ;  /* 0xfffffffc00f08947 */ /* 0x004fea000383ffff */
[----:B------:R-:W-:Y:S05]  /*c170*/  BRA `(.L_x_230) ;  /* 0xffffff9800c87947 */ /* 0x000fea000383ffff */
.L_x_101:
[----:B------:R-:W-:Y:S07]  /*c180*/  MOV R0, UR21 ;  /* 0x0000001500007c02 */ /* 0x000fee0008000f00 */
.L_x_231:
[----:B-1----:R1:W2:Y:S02]  /*c190*/  SYNCS.PHASECHK.TRANS64.TRYWAIT P0, [R0+URZ+0x68], R9 ;  /* 0x00006809000075a7 */ /* 0x0022a400080011ff */
[----:B--2---:R-:W-:Y:S05]  /*c1a0*/  @!P0 NANOSLEEP.SYNCS 0x989680 ;  /* 0x009896800000895d */ /* 0x004fea0003900000 */
[----:B------:R-:W2:Y:S02]  /*c1b0*/  @!P0 SYNCS.PHASECHK.TRANS64 P0, [R0+URZ+0x68], R9 ;  /* 0x00006809000085a7 */ /* 0x000ea400080010ff */
[----:B--2---:R-:W-:Y:S05]  /*c1c0*/  @!P0 BRA `(.L_x_231) ;  /* 0xfffffffc00f08947 */ /* 0x004fea000383ffff */
[----:B------:R-:W-:Y:S05]  /*c1d0*/  BRA `(.L_x_232) ;  /* 0xffffff9c00287947 */ /* 0x000fea000383ffff */
.L_x_102:
[----:B------:R-:W-:Y:S07]  /*c1e0*/  MOV R0, UR21 ;  /* 0x0000001500007c02 */ /* 0x000fee0008000f00 */
.L_x_233:
[----:B-1----:R1:W2:Y:S02]  /*c1f0*/  SYNCS.PHASECHK.TRANS64.TRYWAIT P0, [R0+URZ+0x70], R9 ;  /* 0x00007009000075a7 */ /* 0x0022a400080011ff */
[----:B--2---:R-:W-:Y:S05]  /*c200*/  @!P0 NANOSLEEP.SYNCS 0x989680 ;  /* 0x009896800000895d */ /* 0x004fea0003900000 */
[----:B------:R-:W2:Y:S02]  /*c210*/  @!P0 SYNCS.PHASECHK.TRANS64 P0, [R0+URZ+0x70], R9 ;  /* 0x00007009000085a7 */ /* 0x000ea400080010ff */
[----:B--2---:R-:W-:Y:S05]  /*c220*/  @!P0 BRA `(.L_x_233) ;  /* 0xfffffffc00f08947 */ /* 0x004fea000383ffff */
[----:B------:R-:W-:Y:S05]  /*c230*/  BRA `(.L_x_234) ;  /* 0xffffff9c00887947 */ /* 0x000fea000383ffff */
.L_x_103:
[----:B------:R-:W-:Y:S07]  /*c240*/  MOV R0, UR21 ;  /* 0x0000001500007c02 */ /* 0x000fee0008000f00 */
.L_x_235:
[----:B-1----:R1:W2:Y:S02]  /*c250*/  SYNCS.PHASECHK.TRANS64.TRYWAIT P0, [R0+URZ+0x78], R9 ;  /* 0x00007809000075a7 */ /* 0x0022a400080011ff */
[----:B--2---:R-:W-:Y:S05]  /*c260*/  @!P0 NANOSLEEP.SYNCS 0x989680 ;  /* 0x009896800000895d */ /* 0x004fea0003900000 */
[----:B------:R-:W2:Y:S02]  /*c270*/  @!P0 SYNCS.PHASECHK.TRANS64 P0, [R0+URZ+0x78], R9 ;  /* 0x00007809000085a7 */ /* 0x000ea400080010ff */
[----:B--2---:R-:W-:Y:S05]  /*c280*/  @!P0 BRA `(.L_x_235) ;  /* 0xfffffffc00f08947 */ /* 0x004fea000383ffff */
[----:B------:R-:W-:Y:S05]  /*c290*/  BRA `(.L_x_236) ;  /* 0xffffff9c00e47947 */ /* 0x000fea000383ffff */
.L_x_105:
[----:B------:R-:W-:-:S07]  /*c2a0*/  MOV R0, UR21 ;  /* 0x0000001500007c02 */ /* 0x000fce0008000f00 */
.L_x_237:
[----:B-1----:R1:W3:Y:S02]  /*c2b0*/  SYNCS.PHASECHK.TRANS64.TRYWAIT P0, [R0+URZ+0x60], R10 ;  /* 0x0000600a000075a7 */ /* 0x0022e400080011ff */
[----:B---3--:R-:W-:Y:S05]  /*c2c0*/  @!P0 NANOSLEEP.SYNCS 0x989680 ;  /* 0x009896800000895d */ /* 0x008fea0003900000 */
[----:B------:R-:W3:Y:S02]  /*c2d0*/  @!P0 SYNCS.PHASECHK.TRANS64 P0, [R0+URZ+0x60], R10 ;  /* 0x0000600a000085a7 */ /* 0x000ee400080010ff */
[----:B---3--:R-:W-:Y:S05]  /*c2e0*/  @!P0 BRA `(.L_x_237) ;  /* 0xfffffffc00f08947 */ /* 0x008fea000383ffff */
[----:B------:R-:W-:Y:S05]  /*c2f0*/  BRA `(.L_x_238) ;  /* 0xffffffa0006c7947 */ /* 0x000fea000383ffff */
.L_x_106:
[----:B-1----:R-:W-:-:S07]  /*c300*/  MOV R0, UR21 ;  /* 0x0000001500007c02 */ /* 0x002fce0008000f00 */
.L_x_239:
[----:B-1----:R1:W3:Y:S02]  /*c310*/  SYNCS.PHASECHK.TRANS64.TRYWAIT P0, [R0+URZ+0x68], R10 ;  /* 0x0000680a000075a7 */ /* 0x0022e400080011ff */
[----:B---3--:R-:W-:Y:S05]  /*c320*/  @!P0 NANOSLEEP.SYNCS 0x989680 ;  /* 0x009896800000895d */ /* 0x008fea0003900000 */
[----:B------:R-:W3:Y:S02]  /*c330*/  @!P0 SYNCS.PHASECHK.TRANS64 P0, [R0+URZ+0x68], R10 ;  /* 0x0000680a000085a7 */ /* 0x000ee400080010ff */
[----:B---3--:R-:W-:Y:S05]  /*c340*/  @!P0 BRA `(.L_x_239) ;  /* 0xfffffffc00f08947 */ /* 0x008fea000383ffff */
[----:B------:R-:W-:Y:S05]  /*c350*/  BRA `(.L_x_240) ;  /* 0xffffffa0005c7947 */ /* 0x000fea000383ffff */
.L_x_107:
[----:B------:R-:W-:-:S07]  /*c360*/  MOV R2, UR21 ;  /* 0x0000001500027c02 */ /* 0x000fce0008000f00 */
.L_x_241:
[----:B-1----:R1:W3:Y:S02]  /*c370*/  SYNCS.PHASECHK.TRANS64.TRYWAIT P0, [R2+URZ+0x70], R10 ;  /* 0x0000700a020075a7 */ /* 0x0022e400080011ff */
[----:B---3--:R-:W-:Y:S05]  /*c380*/  @!P0 NANOSLEEP.SYNCS 0x989680 ;  /* 0x009896800000895d */ /* 0x008fea0003900000 */
[----:B------:R-:W3:Y:S02]  /*c390*/  @!P0 SYNCS.PHASECHK.TRANS64 P0, [R2+URZ+0x70], R10 ;  /* 0x0000700a020085a7 */ /* 0x000ee400080010ff */
[----:B---3--:R-:W-:Y:S05]  /*c3a0*/  @!P0 BRA `(.L_x_241) ;  /* 0xfffffffc00f08947 */ /* 0x008fea000383ffff */
[----:B------:R-:W-:Y:S05]  /*c3b0*/  BRA `(.L_x_242) ;  /* 0xffffffa000507947 */ /* 0x000fea000383ffff */
.L_x_109:
[----:B---3--:R3:W4:Y:S02]  /*c3c0*/  SYNCS.PHASECHK.TRANS64.TRYWAIT P0, [R0+URZ+0x90], R2 ;  /* 0x00009002000075a7 */ /* 0x00872400080011ff */
[----:B----4-:R-:W-:Y:S05]  /*c3d0*/  @!P0 NANOSLEEP.SYNCS 0x989680 ;  /* 0x009896800000895d */ /* 0x010fea0003900000 */
[----:B------:R-:W4:Y:S02]  /*c3e0*/  @!P0 SYNCS.PHASECHK.TRANS64 P0, [R0+URZ+0x90], R2 ;  /* 0x00009002000085a7 */ /* 0x000f2400080010ff */
[----:B----4-:R-:W-:Y:S05]  /*c3f0*/  @!P0 BRA `(.L_x_109) ;  /* 0xfffffffc00f08947 */ /* 0x010fea000383ffff */
[----:B------:R-:W-:Y:S05]  /*c400*/  BRA `(.L_x_243) ;  /* 0xffffffa400247947 */ /* 0x000fea000383ffff */
.L_x_120:
[----:B-1----:R-:W-:Y:S04]  /*c410*/  MOV R2, UR43 ;  /* 0x0000002b00027c02 */ /* 0x002fe80008000f00 */
[----:B------:R1:W2:Y:S03]  /*c420*/  SYNCS.PHASECHK.TRANS64.TRYWAIT P0, [R2+URZ+0x40], R3 ;  /* 0x00004003020075a7 */ /* 0x0002a600080011ff */
[----:B--2---:R-:W-:Y:S05]  /*c430*/  @!P0 NANOSLEEP.SYNCS 0x989680 ;  /* 0x009896800000895d */ /* 0x004fea0003900000 */
[----:B------:R-:W2:Y:S02]  /*c440*/  @!P0 SYNCS.PHASECHK.TRANS64 P0, [R2+URZ+0x40], R3 ;  /* 0x00004003020085a7 */ /* 0x000ea400080010ff */
[----:B--2---:R-:W-:Y:S05]  /*c450*/  @!P0 BRA `(.L_x_120) ;  /* 0xfffffffc00ec8947 */ /* 0x004fea000383ffff */
[----:B------:R-:W-:Y:S05]  /*c460*/  BRA `(.L_x_119) ;  /* 0xffffffb0007c7947 */ /* 0x000fea000383ffff */
.L_x_122:
[----:B-1----:R1:W4:Y:S02]  /*c470*/  SYNCS.PHASECHK.TRANS64.TRYWAIT P1, [R73+URZ+0xb0], R0 ;  /* 0x0000b000490075a7 */ /* 0x00232400080211ff */
[----:B----4-:R-:W-:Y:S05]  /*c480*/  @!P1 NANOSLEEP.SYNCS 0x989680 ;  /* 0x009896800000995d */ /* 0x010fea0003900000 */
[----:B------:R-:W4:Y:S02]  /*c490*/  @!P1 SYNCS.PHASECHK.TRANS64 P1, [R73+URZ+0xb0], R0 ;  /* 0x0000b000490095a7 */ /* 0x000f2400080210ff */
[----:B----4-:R-:W-:Y:S05]  /*c4a0*/  @!P1 BRA `(.L_x_122) ;  /* 0xfffffffc00f09947 */ /* 0x010fea000383ffff */
[----:B------:R-:W-:Y:S05]  /*c4b0*/  BRA `(.L_x_121) ;  /* 0xffffffb000a47947 */ /* 0x000fea000383ffff */
.L_x_131:
[----:B-1----:R1:W3:Y:S02]  /*c4c0*/  SYNCS.PHASECHK.TRANS64.TRYWAIT P0, [R2+URZ+0x40], R0 ;  /* 0x00004000020075a7 */ /* 0x0022e400080011ff */
[----:B---3--:R-:W-:Y:S05]  /*c4d0*/  @!P0 NANOSLEEP.SYNCS 0x989680 ;  /* 0x009896800000895d */ /* 0x008fea0003900000 */
[----:B------:R-:W3:Y:S02]  /*c4e0*/  @!P0 SYNCS.PHASECHK.TRANS64 P0, [R2+URZ+0x40], R0 ;  /* 0x00004000020085a7 */ /* 0x000ee400080010ff */
[----:B---3--:R-:W-:Y:S05]  /*c4f0*/  @!P0 BRA `(.L_x_131) ;  /* 0xfffffffc00f08947 */ /* 0x008fea000383ffff */
[----:B------:R-:W-:Y:S05]  /*c500*/  BRA `(.L_x_130) ;  /* 0xffffffb800507947 */ /* 0x000fea000383ffff */
.L_x_139:
[----:B-1----:R1:W3:Y:S02]  /*c510*/  SYNCS.PHASECHK.TRANS64.TRYWAIT P0, [R0+URZ+0x40], R6 ;  /* 0x00004006000075a7 */ /* 0x0022e400080011ff */
[----:B---3--:R-:W-:Y:S05]  /*c520*/  @!P0 NANOSLEEP.SYNCS 0x989680 ;  /* 0x009896800000895d */ /* 0x008fea0003900000 */
[----:B------:R-:W3:Y:S02]  /*c530*/  @!P0 SYNCS.PHASECHK.TRANS64 P0, [R0+URZ+0x40], R6 ;  /* 0x00004006000085a7 */ /* 0x000ee400080010ff */
[----:B---3--:R-:W-:Y:S05]  /*c540*/  @!P0 BRA `(.L_x_139) ;  /* 0xfffffffc00f08947 */ /* 0x008fea000383ffff */
[----:B------:R-:W-:Y:S05]  /*c550*/  BRA `(.L_x_138) ;  /* 0xffffffc000247947 */ /* 0x000fea000383ffff */
.L_x_147:
[----:B-1----:R1:W3:Y:S02]  /*c560*/  SYNCS.PHASECHK.TRANS64.TRYWAIT P0, [R0+URZ+0x40], R6 ;  /* 0x00004006000075a7 */ /* 0x0022e400080011ff */
[----:B---3--:R-:W-:Y:S05]  /*c570*/  @!P0 NANOSLEEP.SYNCS 0x989680 ;  /* 0x009896800000895d */ /* 0x008fea0003900000 */
[----:B------:R-:W3:Y:S02]  /*c580*/  @!P0 SYNCS.PHASECHK.TRANS64 P0, [R0+URZ+0x40], R6 ;  /* 0x00004006000085a7 */ /* 0x000ee400080010ff */
[----:B---3--:R-:W-:Y:S05]  /*c590*/  @!P0 BRA `(.L_x_147) ;  /* 0xfffffffc00f08947 */ /* 0x008fea000383ffff */
[----:B------:R-:W-:Y:S05]  /*c5a0*/  BRA `(.L_x_146) ;  /* 0xffffffc400fc7947 */ /* 0x000fea000383ffff */
.L_x_155:
[----:B-1----:R1:W3:Y:S02]  /*c5b0*/  SYNCS.PHASECHK.TRANS64.TRYWAIT P0, [R0+URZ+0x40], R6 ;  /* 0x00004006000075a7 */ /* 0x0022e400080011ff */
[----:B---3--:R-:W-:Y:S05]  /*c5c0*/  @!P0 NANOSLEEP.SYNCS 0x989680 ;  /* 0x009896800000895d */ /* 0x008fea0003900000 */
[----:B------:R-:W3:Y:S02]  /*c5d0*/  @!P0 SYNCS.PHASECHK.TRANS64 P0, [R0+URZ+0x40], R6 ;  /* 0x00004006000085a7 */ /* 0x000ee400080010ff */
[----:B---3--:R-:W-:Y:S05]  /*c5e0*/  @!P0 BRA `(.L_x_155) ;  /* 0xfffffffc00f08947 */ /* 0x008fea000383ffff */
[----:B------:R-:W-:Y:S05]  /*c5f0*/  BRA `(.L_x_154) ;  /* 0xffffffcc00e07947 */ /* 0x000fea000383ffff */
.L_x_163:
[----:B-1----:R1:W2:Y:S02]  /*c600*/  SYNCS.PHASECHK.TRANS64.TRYWAIT P0, [R0+URZ+0x40], R6 ;  /* 0x00004006000075a7 */ /* 0x0022a400080011ff */
[----:B--2---:R-:W-:Y:S05]  /*c610*/  @!P0 NANOSLEEP.SYNCS 0x989680 ;  /* 0x009896800000895d */ /* 0x004fea0003900000 */
[----:B------:R-:W2:Y:S02]  /*c620*/  @!P0 SYNCS.PHASECHK.TRANS64 P0, [R0+URZ+0x40], R6 ;  /* 0x00004006000085a7 */ /* 0x000ea400080010ff */
[----:B--2---:R-:W-:Y:S05]  /*c630*/  @!P0 BRA `(.L_x_163) ;  /* 0xfffffffc00f08947 */ /* 0x004fea000383ffff */
[----:B------:R-:W-:Y:S05]  /*c640*/  BRA `(.L_x_162) ;  /* 0xffffffd400d07947 */ /* 0x000fea000383ffff */
.L_x_171:
[----:B-1----:R1:W2:Y:S02]  /*c650*/  SYNCS.PHASECHK.TRANS64.TRYWAIT P0, [R0+URZ+0x40], R6 ;  /* 0x00004006000075a7 */ /* 0x0022a400080011ff */
[----:B--2---:R-:W-:Y:S05]  /*c660*/  @!P0 NANOSLEEP.SYNCS 0x989680 ;  /* 0x009896800000895d */ /* 0x004fea0003900000 */
[----:B------:R-:W2:Y:S02]  /*c670*/  @!P0 SYNCS.PHASECHK.TRANS64 P0, [R0+URZ+0x40], R6 ;  /* 0x00004006000085a7 */ /* 0x000ea400080010ff */
[----:B--2---:R-:W-:Y:S05]  /*c680*/  @!P0 BRA `(.L_x_171) ;  /* 0xfffffffc00f08947 */ /* 0x004fea000383ffff */
[----:B------:R-:W-:Y:S05]  /*c690*/  BRA `(.L_x_170) ;  /* 0xffffffdc00b87947 */ /* 0x000fea000383ffff */
.L_x_179:
[----:B-1----:R1:W2:Y:S02]  /*c6a0*/  SYNCS.PHASECHK.TRANS64.TRYWAIT P0, [R0+URZ+0x40], R77 ;  /* 0x0000404d000075a7 */ /* 0x0022a400080011ff */
[----:B--2---:R-:W-:Y:S05]  /*c6b0*/  @!P0 NANOSLEEP.SYNCS 0x989680 ;  /* 0x009896800000895d */ /* 0x004fea0003900000 */
[----:B------:R-:W2:Y:S02]  /*c6c0*/  @!P0 SYNCS.PHASECHK.TRANS64 P0, [R0+URZ+0x40], R77 ;  /* 0x0000404d000085a7 */ /* 0x000ea400080010ff */
[----:B--2---:R-:W-:Y:S05]  /*c6d0*/  @!P0 BRA `(.L_x_179) ;  /* 0xfffffffc00f08947 */ /* 0x004fea000383ffff */
[----:B------:R-:W-:Y:S05]  /*c6e0*/  BRA `(.L_x_178) ;  /* 0xffffffe400a07947 */ /* 0x000fea000383ffff */
        .weak           $__internal_0_$__cuda_sm10x_tcgen05_guardrail_trap_col_being_dealloced_not_returned_by_alloc
        .type           $__internal_0_$__cuda_sm10x_tcgen05_guardrail_trap_col_being_dealloced_not_returned_by_alloc,@function
        .size           $__internal_0_$__cuda_sm10x_tcgen05_guardrail_trap_col_being_dealloced_not_returned_by_alloc,($__internal_1_$__cuda_sm10x_tcgen05_guardrail_trap_phase_invalid_during_alloc - $__internal_0_$__cuda_sm10x_tcgen05_guardrail_trap_col_being_dealloced_not_returned_by_alloc)
$__internal_0_$__cuda_sm10x_tcgen05_guardrail_trap_col_being_dealloced_not_returned_by_alloc:
[----:B------:R-:W-:Y:S05]  /*c6f0*/  BPT.TRAP 0x1 ;  /* 0x000000040000795c */ /* 0x000fea0000300000 */
[----:B------:R-:W-:-:S04]  /*c700*/  HFMA2 R3, -RZ, RZ, 0, 0 ;  /* 0x00000000ff037431 */ /* 0x000fc800000001ff */
[----:B------:R-:W-:Y:S05]  /*c710*/  RET.REL.NODEC R2 `(_ZN7cutlass13device_kernelINS_4gemm6kernel13GemmUniversalIN4cute5tupleIJiiiiEEENS1_10collective13CollectiveMmaINS1_35MainloopSm100TmaUmmaWarpSpecializedILi4ELi2ELi4ENS5_IJNS4_1CILi4EEESB_NSA_ILi1EEEEEEEENS5_IJNSA_ILi128EEENSA_ILi256EEENSA_ILi64EEEEEEfNS5_IJlSC_lEEEfSJ_NS4_8TiledMMAINS4_8MMA_AtomIJNS4_23SM100_MMA_TF32_2x1SM_SSINS_10tfloat32_tESN_fLi128ELi256ELNS4_4UMMA5MajorE0ELSP_0ELNSO_7ScaleInE0ELSQ_0EEEEEENS4_6LayoutINS5_IJSC_SC_SC_EEENS5_IJNSA_ILi0EEESV_SV_EEEEENS5_IJNS4_10UnderscoreESY_SY_EEEEENS4_28SM100_TMA_2SM_LOAD_MULTICASTENS4_14ComposedLayoutINS4_7SwizzleILi3ELi4ELi3EEENS4_18smem_ptr_flag_bitsILi32EEENST_INS5_IJNSA_ILi8EEENSA_ILi32EEEEEENS5_IJS18_SC_EEEEEEEvNS4_8identityES11_S1C_vS1D_EENS_8epilogue10collective18CollectiveEpilogueINS1F_23Sm100TmaWarpSpecializedILi4ELi2ELi16ELb1ELb0EEEJNS5_IJSH_SG_SH_EEENS5_IJNST_ISH_SC_EENST_INS5_IJNSA_ILi16EEENSA_ILi2EEEEEENS5_IJSC_SF_EEEEEEEEfSJ_fSJ_NS1F_6fusion15FusionCallbacksIS1J_NS1S_17LinearCombinationIffffLNS_15FloatRoundStyleE2EEES1K_S1R_JEEENS4_5SM1004TMEM4LOAD26SM100_TMEM_LOAD_32dp32b16xENS4_13SM90_TMA_LOADENS12_INS13_ILi2ELi4ELi3EEES16_NST_INS5_IJS17_S1M_EEENS5_IJS1M_SC_EEEEEEENS4_39AutoVectorizingCopyWithAssumedAlignmentILi128EEENS4_14SM90_TMA_STOREES27_S29_S29_EEEvvEEEEvNT_6ParamsE) ;  /* 0xffffff3802387950 */ /* 0x000fea0003c3ffff */
        .weak           $__internal_1_$__cuda_sm10x_tcgen05_guardrail_trap_phase_invalid_during_alloc
        .type           $__internal_1_$__cuda_sm10x_tcgen05_guardrail_trap_phase_invalid_during_alloc,@function
        .size           $__internal_1_$__cuda_sm10x_tcgen05_guardrail_trap_phase_invalid_during_alloc,($__internal_2_$__cuda_sm10x_tcgen05_guardrail_trap_unallocated_columns_being_dealloced - $__internal_1_$__cuda_sm10x_tcgen05_guardrail_trap_phase_invalid_during_alloc)
$__internal_1_$__cuda_sm10x_tcgen05_guardrail_trap_phase_invalid_during_alloc:
[----:B------:R-:W-:Y:S05]  /*c720*/  BPT.TRAP 0x1 ;  /* 0x000000040000795c */ /* 0x000fea0000300000 */
[----:B------:R-:W-:-:S04]  /*c730*/  MOV R5, 0x0 ;  /* 0x0000000000057802 */ /* 0x000fc80000000f00 */
[----:B------:R-:W-:Y:S05]  /*c740*/  RET.REL.NODEC R4 `(_ZN7cutlass13device_kernelINS_4gemm6kernel13GemmUniversalIN4cute5tupleIJiiiiEEENS1_10collective13CollectiveMmaINS1_35MainloopSm100TmaUmmaWarpSpecializedILi4ELi2ELi4ENS5_IJNS4_1CILi4EEESB_NSA_ILi1EEEEEEEENS5_IJNSA_ILi128EEENSA_ILi256EEENSA_ILi64EEEEEEfNS5_IJlSC_lEEEfSJ_NS4_8TiledMMAINS4_8MMA_AtomIJNS4_23SM100_MMA_TF32_2x1SM_SSINS_10tfloat32_tESN_fLi128ELi256ELNS4_4UMMA5MajorE0ELSP_0ELNSO_7ScaleInE0ELSQ_0EEEEEENS4_6LayoutINS5_IJSC_SC_SC_EEENS5_IJNSA_ILi0EEESV_SV_EEEEENS5_IJNS4_10UnderscoreESY_SY_EEEEENS4_28SM100_TMA_2SM_LOAD_MULTICASTENS4_14ComposedLayoutINS4_7SwizzleILi3ELi4ELi3EEENS4_18smem_ptr_flag_bitsILi32EEENST_INS5_IJNSA_ILi8EEENSA_ILi32EEEEEENS5_IJS18_SC_EEEEEEEvNS4_8identityES11_S1C_vS1D_EENS_8epilogue10collective18CollectiveEpilogueINS1F_23Sm100TmaWarpSpecializedILi4ELi2ELi16ELb1ELb0EEEJNS5_IJSH_SG_SH_EEENS5_IJNST_ISH_SC_EENST_INS5_IJNSA_ILi16EEENSA_ILi2EEEEEENS5_IJSC_SF_EEEEEEEEfSJ_fSJ_NS1F_6fusion15FusionCallbacksIS1J_NS1S_17LinearCombinationIffffLNS_15FloatRoundStyleE2EEES1K_S1R_JEEENS4_5SM1004TMEM4LOAD26SM100_TMEM_LOAD_32dp32b16xENS4_13SM90_TMA_LOADENS12_INS13_ILi2ELi4ELi3EEES16_NST_INS5_IJS17_S1M_EEENS5_IJS1M_SC_EEEEEEENS4_39AutoVectorizingCopyWithAssumedAlignmentILi128EEENS4_14SM90_TMA_STOREES27_S29_S29_EEEvvEEEEvNT_6ParamsE) ;  /* 0xffffff38042c7950 */ /* 0x000fea0003c3ffff */
        .weak           $__internal_2_$__cuda_sm10x_tcgen05_guardrail_trap_unallocated_columns_being_dealloced
        .type           $__internal_2_$__cuda_sm10x_tcgen05_guardrail_trap_unallocated_columns_being_dealloced,@function
        .size           $__internal_2_$__cuda_sm10x_tcgen05_guardrail_trap_unallocated_columns_being_dealloced,(.L_x_245 - $__internal_2_$__cuda_sm10x_tcgen05_guardrail_trap_unallocated_columns_being_dealloced)
$__internal_2_$__cuda_sm10x_tcgen05_guardrail_trap_unallocated_columns_being_dealloced:
[----:B------:R-:W-:Y:S05]  /*c750*/  BPT.TRAP 0x1 ;  /* 0x000000040000795c */ /* 0x000fea0000300000 */
[----:B------:R-:W-:-:S04]  /*c760*/  HFMA2 R3, -RZ, RZ, 0, 0 ;  /* 0x00000000ff037431 */ /* 0x000fc800000001ff */
[----:B------:R-:W-:Y:S05]  /*c770*/  RET.REL.NODEC R2 `(_ZN7cutlass13device_kernelINS_4gemm6kernel13GemmUniversalIN4cute5tupleIJiiiiEEENS1_10collective13CollectiveMmaINS1_35MainloopSm100TmaUmmaWarpSpecializedILi4ELi2ELi4ENS5_IJNS4_1CILi4EEESB_NSA_ILi1EEEEEEEENS5_IJNSA_ILi128EEENSA_ILi256EEENSA_ILi64EEEEEEfNS5_IJlSC_lEEEfSJ_NS4_8TiledMMAINS4_8MMA_AtomIJNS4_23SM100_MMA_TF32_2x1SM_SSINS_10tfloat32_tESN_fLi128ELi256ELNS4_4UMMA5MajorE0ELSP_0ELNSO_7ScaleInE0ELSQ_0EEEEEENS4_6LayoutINS5_IJSC_SC_SC_EEENS5_IJNSA_ILi0EEESV_SV_EEEEENS5_IJNS4_10UnderscoreESY_SY_EEEEENS4_28SM100_TMA_2SM_LOAD_MULTICASTENS4_14ComposedLayoutINS4_7SwizzleILi3ELi4ELi3EEENS4_18smem_ptr_flag_bitsILi32EEENST_INS5_IJNSA_ILi8EEENSA_ILi32EEEEEENS5_IJS18_SC_EEEEEEEvNS4_8identityES11_S1C_vS1D_EENS_8epilogue10collective18CollectiveEpilogueINS1F_23Sm100TmaWarpSpecializedILi4ELi2ELi16ELb1ELb0EEEJNS5_IJSH_SG_SH_EEENS5_IJNST_ISH_SC_EENST_INS5_IJNSA_ILi16EEENSA_ILi2EEEEEENS5_IJSC_SF_EEEEEEEEfSJ_fSJ_NS1F_6fusion15FusionCallbacksIS1J_NS1S_17LinearCombinationIffffLNS_15FloatRoundStyleE2EEES1K_S1R_JEEENS4_5SM1004TMEM4LOAD26SM100_TMEM_LOAD_32dp32b16xENS4_13SM90_TMA_LOADENS12_INS13_ILi2ELi4ELi3EEES16_NST_INS5_IJS17_S1M_EEENS5_IJS1M_SC_EEEEEEENS4_39AutoVectorizingCopyWithAssumedAlignmentILi128EEENS4_14SM90_TMA_STOREES27_S29_S29_EEEvvEEEEvNT_6ParamsE) ;  /* 0xffffff3802207950 */ /* 0x000fea0003c3ffff */
.L_x_244:
[----:B------:R-:W-:-:S00]  /*c780*/  BRA `(.L_x_244) ;  /* 0xfffffffc00fc7947 */ /* 0x000fc0000383ffff */
[----:B------:R-:W-:-:S00]  /*c790*/  NOP ;  /* 0x0000000000007918 */ /* 0x000fc00000000000 */
        /* <DEDUP_REMOVED lines=14> */
.L_x_245:


//--------------------- .nv.global.init           --------------------------
	.section	.nv.global.init,"aw",@progbits
.nv.global.init:
	.type		$str$27,@object
	.size		$str$27,($str$28 - $str$27)
$str$27:
        /*0000*/ 	.byte	0x28, 0x61, 0x64, 0x64, 0x72, 0x65, 0x73, 0x73, 0x20, 0x26, 0x20, 0x6d, 0x61, 0x73, 0x6b, 0x29
        /*0010*/ 	.byte	0x20, 0x3d, 0x3d, 0x20, 0x30, 0x00
	.type		$str$28,@object
	.size		$str$28,($str$26 - $str$28)
$str$28:
        /*0016*/ 	.byte	0x2f, 0x74, 0x6d, 0x70, 0x2f, 0x63, 0x75, 0x74, 0x6c, 0x61, 0x73, 0x73, 0x5f, 0x73, 0x77, 0x65
        /*0026*/ 	.byte	0x65, 0x70, 0x5f, 0x73, 0x72, 0x63, 0x2f, 0x69, 0x6e, 0x63, 0x6c, 0x75, 0x64, 0x65, 0x2f, 0x63
        /*0036*/ 	.byte	0x75, 0x74, 0x65, 0x2f, 0x70, 0x6f, 0x69, 0x6e, 0x74, 0x65, 0x72, 0x5f, 0x66, 0x6c, 0x61, 0x67
        /*0046*/ 	.byte	0x67, 0x65, 0x64, 0x2e, 0x68, 0x70, 0x70, 0x00
	.type		$str$26,@object
	.size		$str$26,($str$25 - $str$26)
$str$26:
        /*004e*/ 	.byte	0x2f, 0x74, 0x6d, 0x70, 0x2f, 0x63, 0x75, 0x74, 0x6c, 0x61, 0x73, 0x73, 0x5f, 0x73, 0x77, 0x65
        /*005e*/ 	.byte	0x65, 0x70, 0x5f, 0x73, 0x72, 0x63, 0x2f, 0x69, 0x6e, 0x63, 0x6c, 0x75, 0x64, 0x65, 0x2f, 0x63
        /*006e*/ 	.byte	0x75, 0x74, 0x65, 0x2f, 0x61, 0x74, 0x6f, 0x6d, 0x2f, 0x63, 0x6f, 0x70, 0x79, 0x5f, 0x74, 0x72
        /*007e*/ 	.byte	0x61, 0x69, 0x74, 0x73, 0x5f, 0x73, 0x6d, 0x31, 0x30, 0x30, 0x2e, 0x68, 0x70, 0x70, 0x00
	.type		$str$25,@object
	.size		$str$25,(__unnamed_1 - $str$25)
$str$25:
        /*008d*/ 	.byte	0x28, 0x28, 0x75, 0x69, 0x6e, 0x74, 0x33, 0x32, 0x5f, 0x74, 0x28, 0x74, 0x68, 0x72, 0x65, 0x61
        /*009d*/ 	.byte	0x64, 0x49, 0x64, 0x78, 0x2e, 0x78, 0x29, 0x20, 0x2f, 0x20, 0x33, 0x32, 0x29, 0x20, 0x25, 0x20
        /*00ad*/ 	.byte	0x34, 0x29, 0x20, 0x3d, 0x3d, 0x20, 0x28, 0x28, 0x28, 0x74, 0x6d, 0x65, 0x6d, 0x5f, 0x61, 0x64
        /*00bd*/ 	.byte	0x64, 0x72, 0x20, 0x3e, 0x3e, 0x20, 0x31, 0x36, 0x29, 0x20, 0x2f, 0x20, 0x33, 0x32, 0x29, 0x20
        /*00cd*/ 	.byte	0x25, 0x20, 0x34, 0x29, 0x00
	.type		__unnamed_1,@object
	.size		__unnamed_1,(__unnamed_2 - __unnamed_1)
__unnamed_1:
        /*00d2*/ 	.byte	0x61, 0x75, 0x74, 0x6f, 0x20, 0x63, 0x75, 0x74, 0x65, 0x3a, 0x3a, 0x61, 0x73, 0x5f, 0x70, 0x6f
        /* <DEDUP_REMOVED lines=23> */
        /*0252*/ 	.byte	0x3a, 0x3a, 0x43, 0x3c, 0x32, 0x30, 0x34, 0x38, 0x3e, 0x3e, 0x3e, 0x3e, 0x5d, 0x00
	.type		__unnamed_2,@object
	.size		__unnamed_2,(.L_2 - __unnamed_2)
__unnamed_2:
        /* <DEDUP_REMOVED lines=42> */
        /*0500*/ 	.byte	0x3e, 0x5d, 0x00
.L_2:


//--------------------- .nv.shared._ZN7cutlass13device_kernelINS_4gemm6kernel13GemmUniversalIN4cute5tupleIJiiiiEEENS1_10collective13CollectiveMmaINS1_35MainloopSm100TmaUmmaWarpSpecializedILi4ELi2ELi4ENS5_IJNS4_1CILi4EEESB_NSA_ILi1EEEEEEEENS5_IJNSA_ILi128EEENSA_ILi256EEENSA_ILi64EEEEEEfNS5_IJlSC_lEEEfSJ_NS4_8TiledMMAINS4_8MMA_AtomIJNS4_23SM100_MMA_TF32_2x1SM_SSINS_10tfloat32_tESN_fLi128ELi256ELNS4_4UMMA5MajorE0ELSP_0ELNSO_7ScaleInE0ELSQ_0EEEEEENS4_6LayoutINS5_IJSC_SC_SC_EEENS5_IJNSA_ILi0EEESV_SV_EEEEENS5_IJNS4_10UnderscoreESY_SY_EEEEENS4_28SM100_TMA_2SM_LOAD_MULTICASTENS4_14ComposedLayoutINS4_7SwizzleILi3ELi4ELi3EEENS4_18smem_ptr_flag_bitsILi32EEENST_INS5_IJNSA_ILi8EEENSA_ILi32EEEEEENS5_IJS18_SC_EEEEEEEvNS4_8identityES11_S1C_vS1D_EENS_8epilogue10collective18CollectiveEpilogueINS1F_23Sm100TmaWarpSpecializedILi4ELi2ELi16ELb1ELb0EEEJNS5_IJSH_SG_SH_EEENS5_IJNST_ISH_SC_EENST_INS5_IJNSA_ILi16EEENSA_ILi2EEEEEENS5_IJSC_SF_EEEEEEEEfSJ_fSJ_NS1F_6fusion15FusionCallbacksIS1J_NS1S_17LinearCombinationIffffLNS_15FloatRoundStyleE2EEES1K_S1R_JEEENS4_5SM1004TMEM4LOAD26SM100_TMEM_LOAD_32dp32b16xENS4_13SM90_TMA_LOADENS12_INS13_ILi2ELi4ELi3EEES16_NST_INS5_IJS17_S1M_EEENS5_IJS1M_SC_EEEEEEENS4_39AutoVectorizingCopyWithAssumedAlignmentILi128EEENS4_14SM90_TMA_STOREES27_S29_S29_EEEvvEEEEvNT_6ParamsE --------------------------
	.section	.nv.shared._ZN7cutlass13device_kernelINS_4gemm6kernel13GemmUniversalIN4cute5tupleIJiiiiEEENS1_10collective13CollectiveMmaINS1_35MainloopSm100TmaUmmaWarpSpecializedILi4ELi2ELi4ENS5_IJNS4_1CILi4EEESB_NSA_ILi1EEEEEEEENS5_IJNSA_ILi128EEENSA_ILi256EEENSA_ILi64EEEEEEfNS5_IJlSC_lEEEfSJ_NS4_8TiledMMAINS4_8MMA_AtomIJNS4_23SM100_MMA_TF32_2x1SM_SSINS_10tfloat32_tESN_fLi128ELi256ELNS4_4UMMA5MajorE0ELSP_0ELNSO_7ScaleInE0ELSQ_0EEEEEENS4_6LayoutINS5_IJSC_SC_SC_EEENS5_IJNSA_ILi0EEESV_SV_EEEEENS5_IJNS4_10UnderscoreESY_SY_EEEEENS4_28SM100_TMA_2SM_LOAD_MULTICASTENS4_14ComposedLayoutINS4_7SwizzleILi3ELi4ELi3EEENS4_18smem_ptr_flag_bitsILi32EEENST_INS5_IJNSA_ILi8EEENSA_ILi32EEEEEENS5_IJS18_SC_EEEEEEEvNS4_8identityES11_S1C_vS1D_EENS_8epilogue10collective18CollectiveEpilogueINS1F_23Sm100TmaWarpSpecializedILi4ELi2ELi16ELb1ELb0EEEJNS5_IJSH_SG_SH_EEENS5_IJNST_ISH_SC_EENST_INS5_IJNSA_ILi16EEENSA_ILi2EEEEEENS5_IJSC_SF_EEEEEEEEfSJ_fSJ_NS1F_6fusion15FusionCallbacksIS1J_NS1S_17LinearCombinationIffffLNS_15FloatRoundStyleE2EEES1K_S1R_JEEENS4_5SM1004TMEM4LOAD26SM100_TMEM_LOAD_32dp32b16xENS4_13SM90_TMA_LOADENS12_INS13_ILi2ELi4ELi3EEES16_NST_INS5_IJS17_S1M_EEENS5_IJS1M_SC_EEEEEEENS4_39AutoVectorizingCopyWithAssumedAlignmentILi128EEENS4_14SM90_TMA_STOREES27_S29_S29_EEEvvEEEEvNT_6ParamsE,"aw",@nobits
	.sectionflags	@""
	.align	16
	.zero		1024


//--------------------- .nv.shared.reserved.0     --------------------------
	.section	.nv.shared.reserved.0,"aw",@nobits
	.weak		__nv_reservedSMEM_offset_0_alias
	.size		__nv_reservedSMEM_offset_0_alias, 0, 64
	.other		__nv_reservedSMEM_offset_0_alias,@"STO_CUDA_RESERVED_SHARED STV_DEFAULT"
__nv_reservedSMEM_offset_0_alias:
	.zero		0
.nv.shared.reserved.0:
	.zero		64
	.weak		__nv_reservedSMEM_tcgen05_partition
	.type		__nv_reservedSMEM_tcgen05_partition,@object
	.size		__nv_reservedSMEM_tcgen05_partition,(.L_0 - __nv_reservedSMEM_tcgen05_partition)
__nv_reservedSMEM_tcgen05_partition:
	.zero		32
.L_0:


//--------------------- .nv.global                --------------------------
	.section	.nv.global,"aw",@nobits
.nv.global:
	.type		_ZN40_INTERNAL_dea0a710_4_k_cu_754aff31_229534cute1_E,@object
	.size		_ZN40_INTERNAL_dea0a710_4_k_cu_754aff31_229534cute1_E,(_ZN40_INTERNAL_dea0a710_4_k_cu_754aff31_229534cuda3std3__45__cpo6cbeginE - _ZN40_INTERNAL_dea0a710_4_k_cu_754aff31_229534cute1_E)
_ZN40_INTERNAL_dea0a710_4_k_cu_754aff31_229534cute1_E:
	.zero		1
	.type		_ZN40_INTERNAL_dea0a710_4_k_cu_754aff31_229534cuda3std3__45__cpo6cbeginE,@object
	.size		_ZN40_INTERNAL_dea0a710_4_k_cu_754aff31_229534cuda3std3__45__cpo6cbeginE,(_ZN40_INTERNAL_dea0a710_4_k_cu_754aff31_229534cuda3std3__48in_placeE - _ZN40_INTERNAL_dea0a710_4_k_cu_754aff31_229534cuda3std3__45__cpo6cbeginE)
_ZN40_INTERNAL_dea0a710_4_k_cu_754aff31_229534cuda3std3__45__cpo6cbeginE:
	.zero		1
	.type		_ZN40_INTERNAL_dea0a710_4_k_cu_754aff31_229534cuda3std3__48in_placeE,@object
	.size		_ZN40_INTERNAL_dea0a710_4_k_cu_754aff31_229534cuda3std3__48in_placeE,(_ZN40_INTERNAL_dea0a710_4_k_cu_754aff31_229534cuda3std6ranges3__45__cpo9iter_moveE - _ZN40_INTERNAL_dea0a710_4_k_cu_754aff31_229534cuda3std3__48in_placeE)
_ZN40_INTERNAL_dea0a710_4_k_cu_754aff31_229534cuda3std3__48in_placeE:
	.zero		1
	.type		_ZN40_INTERNAL_dea0a710_4_k_cu_754aff31_229534cuda3std6ranges3__45__cpo9iter_moveE,@object
	.size		_ZN40_INTERNAL_dea0a710_4_k_cu_754aff31_229534cuda3std6ranges3__45__cpo9iter_moveE,(_ZN40_INTERNAL_dea0a710_4_k_cu_754aff31_229534cuda3std3__45__cpo5beginE - _ZN40_INTERNAL_dea0a710_4_k_cu_754aff31_229534cuda3std6ranges3__45__cpo9iter_moveE)
_ZN40_INTERNAL_dea0a710_4_k_cu_754aff31_229534cuda3std6ranges3__45__cpo9iter_moveE:
	.zero		1
	.type		_ZN40_INTERNAL_dea0a710_4_k_cu_754aff31_229534cuda3std3__45__cpo5beginE,@object
	.size		_ZN40_INTERNAL_dea0a710_4_k_cu_754aff31_229534cuda3std3__45__cpo5beginE,(_ZN40_INTERNAL_dea0a710_4_k_cu_754aff31_229534cuda3std3__442_GLOBAL__N__dea0a710_4_k_cu_754aff31_229536ignoreE - _ZN40_INTERNAL_dea0a710_4_k_cu_754aff31_229534cuda3std3__45__cpo5beginE)
_ZN40_INTERNAL_dea0a710_4_k_cu_754aff31_229534cuda3std3__45__cpo5beginE:
	.zero		1
	.type		_ZN40_INTERNAL_dea0a710_4_k_cu_754aff31_229534cuda3std3__442_GLOBAL__N__dea0a710_4_k_cu_754aff31_229536ignoreE,@object
	.size		_ZN40_INTERNAL_dea0a710_4_k_cu_754aff31_229534cuda3std3__442_GLOBAL__N__dea0a710_4_k_cu_754aff31_229536ignoreE,(_ZN40_INTERNAL_dea0a710_4_k_cu_754aff31_229534cute7productE - _ZN40_INTERNAL_dea0a710_4_k_cu_754aff31_229534cuda3std3__442_GLOBAL__N__dea0a710_4_k_cu_754aff31_229536ignoreE)
_ZN40_INTERNAL_dea0a710_4_k_cu_754aff31_229534cuda3std3__442_GLOBAL__N__dea0a710_4_k_cu_754aff31_229536ignoreE:
	.zero		1
	.type		_ZN40_INTERNAL_dea0a710_4_k_cu_754aff31_229534cute7productE,@object
	.size		_ZN40_INTERNAL_dea0a710_4_k_cu_754aff31_229534cute7productE,(_ZN40_INTERNAL_dea0a710_4_k_cu_754aff31_229534cuda3std3__45__cpo3endE - _ZN40_INTERNAL_dea0a710_4_k_cu_754aff31_229534cute7productE)
_ZN40_INTERNAL_dea0a710_4_k_cu_754aff31_229534cute7productE:
	.zero		1
	.type		_ZN40_INTERNAL_dea0a710_4_k_cu_754aff31_229534cuda3std3__45__cpo3endE,@object
	.size		_ZN40_INTERNAL_dea0a710_4_k_cu_754aff31_229534cuda3std3__45__cpo3endE,(_ZN40_INTERNAL_dea0a710_4_k_cu_754aff31_229534cuda3std3__419piecewise_constructE - _ZN40_INTERNAL_dea0a710_4_k_cu_754aff31_229534cuda3std3__45__cpo3endE)
_ZN40_INTERNAL_dea0a710_4_k_cu_754aff31_229534cuda3std3__45__cpo3endE:
	.zero		1
	.type		_ZN40_INTERNAL_dea0a710_4_k_cu_754aff31_229534cuda3std3__419piecewise_constructE,@object
	.size		_ZN40_INTERNAL_dea0a710_4_k_cu_754aff31_229534cuda3std3__419piecewise_constructE,(_ZN40_INTERNAL_dea0a710_4_k_cu_754aff31_229534cuda3std3__45__cpo4cendE - _ZN40_INTERNAL_dea0a710_4_k_cu_754aff31_229534cuda3std3__419piecewise_constructE)
_ZN40_INTERNAL_dea0a710_4_k_cu_754aff31_229534cuda3std3__419piecewise_constructE:
	.zero		1
	.type		_ZN40_INTERNAL_dea0a710_4_k_cu_754aff31_229534cuda3std3__45__cpo4cendE,@object
	.size		_ZN40_INTERNAL_dea0a710_4_k_cu_754aff31_229534cuda3std3__45__cpo4cendE,(_ZN40_INTERNAL_dea0a710_4_k_cu_754aff31_229534cuda3std6ranges3__45__cpo4swapE - _ZN40_INTERNAL_dea0a710_4_k_cu_754aff31_229534cuda3std3__45__cpo4cendE)
_ZN40_INTERNAL_dea0a710_4_k_cu_754aff31_229534cuda3std3__45__cpo4cendE:
	.zero		1
	.type		_ZN40_INTERNAL_dea0a710_4_k_cu_754aff31_229534cuda3std6ranges3__45__cpo4swapE,@object
	.size		_ZN40_INTERNAL_dea0a710_4_k_cu_754aff31_229534cuda3std6ranges3__45__cpo4swapE,(.L_10 - _ZN40_INTERNAL_dea0a710_4_k_cu_754aff31_229534cuda3std6ranges3__45__cpo4swapE)
_ZN40_INTERNAL_dea0a710_4_k_cu_754aff31_229534cuda3std6ranges3__45__cpo4swapE:
	.zero		1
.L_10:


//--------------------- .nv.constant0._ZN7cutlass13device_kernelINS_4gemm6kernel13GemmUniversalIN4cute5tupleIJiiiiEEENS1_10collective13CollectiveMmaINS1_35MainloopSm100TmaUmmaWarpSpecializedILi4ELi2ELi4ENS5_IJNS4_1CILi4EEESB_NSA_ILi1EEEEEEEENS5_IJNSA_ILi128EEENSA_ILi256EEENSA_ILi64EEEEEEfNS5_IJlSC_lEEEfSJ_NS4_8TiledMMAINS4_8MMA_AtomIJNS4_23SM100_MMA_TF32_2x1SM_SSINS_10tfloat32_tESN_fLi128ELi256ELNS4_4UMMA5MajorE0ELSP_0ELNSO_7ScaleInE0ELSQ_0EEEEEENS4_6LayoutINS5_IJSC_SC_SC_EEENS5_IJNSA_ILi0EEESV_SV_EEEEENS5_IJNS4_10UnderscoreESY_SY_EEEEENS4_28SM100_TMA_2SM_LOAD_MULTICASTENS4_14ComposedLayoutINS4_7SwizzleILi3ELi4ELi3EEENS4_18smem_ptr_flag_bitsILi32EEENST_INS5_IJNSA_ILi8EEENSA_ILi32EEEEEENS5_IJS18_SC_EEEEEEEvNS4_8identityES11_S1C_vS1D_EENS_8epilogue10collective18CollectiveEpilogueINS1F_23Sm100TmaWarpSpecializedILi4ELi2ELi16ELb1ELb0EEEJNS5_IJSH_SG_SH_EEENS5_IJNST_ISH_SC_EENST_INS5_IJNSA_ILi16EEENSA_ILi2EEEEEENS5_IJSC_SF_EEEEEEEEfSJ_fSJ_NS1F_6fusion15FusionCallbacksIS1J_NS1S_17LinearCombinationIffffLNS_15FloatRoundStyleE2EEES1K_S1R_JEEENS4_5SM1004TMEM4LOAD26SM100_TMEM_LOAD_32dp32b16xENS4_13SM90_TMA_LOADENS12_INS13_ILi2ELi4ELi3EEES16_NST_INS5_IJS17_S1M_EEENS5_IJS1M_SC_EEEEEEENS4_39AutoVectorizingCopyWithAssumedAlignmentILi128EEENS4_14SM90_TMA_STOREES27_S29_S29_EEEvvEEEEvNT_6ParamsE --------------------------
	.section	.nv.constant0._ZN7cutlass13device_kernelINS_4gemm6kernel13GemmUniversalIN4cute5tupleIJiiiiEEENS1_10collective13CollectiveMmaINS1_35MainloopSm100TmaUmmaWarpSpecializedILi4ELi2ELi4ENS5_IJNS4_1CILi4EEESB_NSA_ILi1EEEEEEEENS5_IJNSA_ILi128EEENSA_ILi256EEENSA_ILi64EEEEEEfNS5_IJlSC_lEEEfSJ_NS4_8TiledMMAINS4_8MMA_AtomIJNS4_23SM100_MMA_TF32_2x1SM_SSINS_10tfloat32_tESN_fLi128ELi256ELNS4_4UMMA5MajorE0ELSP_0ELNSO_7ScaleInE0ELSQ_0EEEEEENS4_6LayoutINS5_IJSC_SC_SC_EEENS5_IJNSA_ILi0EEESV_SV_EEEEENS5_IJNS4_10UnderscoreESY_SY_EEEEENS4_28SM100_TMA_2SM_LOAD_MULTICASTENS4_14ComposedLayoutINS4_7SwizzleILi3ELi4ELi3EEENS4_18smem_ptr_flag_bitsILi32EEENST_INS5_IJNSA_ILi8EEENSA_ILi32EEEEEENS5_IJS18_SC_EEEEEEEvNS4_8identityES11_S1C_vS1D_EENS_8epilogue10collective18CollectiveEpilogueINS1F_23Sm100TmaWarpSpecializedILi4ELi2ELi16ELb1ELb0EEEJNS5_IJSH_SG_SH_EEENS5_IJNST_ISH_SC_EENST_INS5_IJNSA_ILi16EEENSA_ILi2EEEEEENS5_IJSC_SF_EEEEEEEEfSJ_fSJ_NS1F_6fusion15FusionCallbacksIS1J_NS1S_17LinearCombinationIffffLNS_15FloatRoundStyleE2EEES1K_S1R_JEEENS4_5SM1004TMEM4LOAD26SM100_TMEM_LOAD_32dp32b16xENS4_13SM90_TMA_LOADENS12_INS13_ILi2ELi4ELi3EEES16_NST_INS5_IJS17_S1M_EEENS5_IJS1M_SC_EEEEEEENS4_39AutoVectorizingCopyWithAssumedAlignmentILi128EEENS4_14SM90_TMA_STOREES27_S29_S29_EEEvvEEEEvNT_6ParamsE,"a",@progbits
	.sectionflags	@""
	.align	4
.nv.constant0._ZN7cutlass13device_kernelINS_4gemm6kernel13GemmUniversalIN4cute5tupleIJiiiiEEENS1_10collective13CollectiveMmaINS1_35MainloopSm100TmaUmmaWarpSpecializedILi4ELi2ELi4ENS5_IJNS4_1CILi4EEESB_NSA_ILi1EEEEEEEENS5_IJNSA_ILi128EEENSA_ILi256EEENSA_ILi64EEEEEEfNS5_IJlSC_lEEEfSJ_NS4_8TiledMMAINS4_8MMA_AtomIJNS4_23SM100_MMA_TF32_2x1SM_SSINS_10tfloat32_tESN_fLi128ELi256ELNS4_4UMMA5MajorE0ELSP_0ELNSO_7ScaleInE0ELSQ_0EEEEEENS4_6LayoutINS5_IJSC_SC_SC_EEENS5_IJNSA_ILi0EEESV_SV_EEEEENS5_IJNS4_10UnderscoreESY_SY_EEEEENS4_28SM100_TMA_2SM_LOAD_MULTICASTENS4_14ComposedLayoutINS4_7SwizzleILi3ELi4ELi3EEENS4_18smem_ptr_flag_bitsILi32EEENST_INS5_IJNSA_ILi8EEENSA_ILi32EEEEEENS5_IJS18_SC_EEEEEEEvNS4_8identityES11_S1C_vS1D_EENS_8epilogue10collective18CollectiveEpilogueINS1F_23Sm100TmaWarpSpecializedILi4ELi2ELi16ELb1ELb0EEEJNS5_IJSH_SG_SH_EEENS5_IJNST_ISH_SC_EENST_INS5_IJNSA_ILi16EEENSA_ILi2EEEEEENS5_IJSC_SF_EEEEEEEEfSJ_fSJ_NS1F_6fusion15FusionCallbacksIS1J_NS1S_17LinearCombinationIffffLNS_15FloatRoundStyleE2EEES1K_S1R_JEEENS4_5SM1004TMEM4LOAD26SM100_TMEM_LOAD_32dp32b16xENS4_13SM90_TMA_LOADENS12_INS13_ILi2ELi4ELi3EEES16_NST_INS5_IJS17_S1M_EEENS5_IJS1M_SC_EEEEEEENS4_39AutoVectorizingCopyWithAssumedAlignmentILi128EEENS4_14SM90_TMA_STOREES27_S29_S29_EEEvvEEEEvNT_6ParamsE:
	.zero		2944


//--------------------- SYMBOLS --------------------------

	.type		.nv.reservedSmem.offset0,@object
	.size		.nv.reservedSmem.offset0,0x4
	.type		.nv.reservedSmem.cap,@object
	.size		.nv.reservedSmem.cap,0x4
	.type		__assertfail,@function
